	.target	sm_100a

	.elftype	@"ET_EXEC"


//--------------------- .note.nv.tkinfo           --------------------------
	.section	.note.nv.tkinfo,"",@"SHT_NOTE"
	.sectionflags	@"SHF_NOTE_NV_TKINFO"
	.tkinfo
        /*0018*/ 	.word	0x00000002
        /*0030*/ 	.string	""
        /*0030*/ 	.string	"ptxas"
        /*0030*/ 	.string	"Cuda compilation tools, release 13.0, V13.0.88"
        /*0030*/ 	.string	"Build cuda_13.0.r13.0/compiler.36424714_0"
        /*0030*/ 	.string	"-arch sm_100a -m 64 "



//--------------------- .note.nv.cuinfo           --------------------------
	.section	.note.nv.cuinfo,"",@"SHT_NOTE"
	.sectionflags	@"SHF_NOTE_NV_CUINFO"
        /*0018*/ 	.short	0x0002
        /*001a*/ 	.short	0x0064
        /*001c*/ 	.short	0x0082
	.zero		2


//--------------------- .nv.info                  --------------------------
	.section	.nv.info,"",@"SHT_CUDA_INFO"
	.align	4


	//----- nvinfo : EIATTR_REGCOUNT
	.align		4
        /*0000*/ 	.byte	0x04, 0x2f
        /*0002*/ 	.short	(.L_19 - .L_18)
	.align		4
.L_18:
        /*0004*/ 	.word	index@(_ZN7cutlass13device_kernelINS_4gemm6kernel13GemmUniversalIN4cute5tupleIJiiiiEEENS1_10collective13CollectiveMmaINS1_35MainloopSm100TmaUmmaWarpSpecializedILi6ELi2ELi4ENS5_IJNS4_1CILi2EEENSA_ILi4EEENSA_ILi1EEEEEEEENS5_IJNSA_ILi128EEESG_NSA_ILi64EEEEEENS_6half_tENS5_IJlSD_lEEESJ_NS5_IJSD_llEEENS4_8TiledMMAINS4_8MMA_AtomIJNS4_26SM100_MMA_F16BF16_2x1SM_SSISJ_SJ_fLi128ELi128ELNS4_4UMMA5MajorE0ELSQ_1ELNSP_7ScaleInE0ELSR_0EEEEEENS4_6LayoutINS5_IJSD_SD_SD_EEENS5_IJNSA_ILi0EEESW_SW_EEEEENS5_IJNS4_10UnderscoreESZ_SZ_EEEEENS4_28SM100_TMA_2SM_LOAD_MULTICASTENS4_14ComposedLayoutINS4_7SwizzleILi3ELi4ELi3EEENS4_18smem_ptr_flag_bitsILi16EEENSU_INS5_IJNSA_ILi8EEESH_EEENS5_IJSH_SD_EEEEEEEvNS4_8identityENS4_18SM100_TMA_2SM_LOADENS13_IS15_S17_NSU_INS5_IJSH_S18_EEENS5_IJSD_SH_EEEEEEEvS1D_EENS_8epilogue10collective18CollectiveEpilogueINS1K_23Sm100TmaWarpSpecializedILi4ELi2ELi16ELb1ELb0EEEJNS5_IJSH_SG_SH_EEENS5_IJNSU_ISH_SD_EENSU_INS5_IJNSA_ILi16EEESB_EEES1G_EEEEESJ_SK_SJ_SK_NS1K_6fusion15FusionCallbacksIS1O_NS1V_17LinearCombinationISJ_fSJ_fLNS_15FloatRoundStyleE2EEES1P_S1U_JEEENS4_5SM1004TMEM4LOAD26SM100_TMEM_LOAD_32dp32b16xENS4_13SM90_TMA_LOADENS13_INS14_ILi1ELi4ELi3EEES17_NSU_INS5_IJS18_S1R_EEENS5_IJS1R_SD_EEEEEEENS4_39AutoVectorizingCopyWithAssumedAlignmentILi128EEENS4_14SM90_TMA_STOREES2A_S2C_S2C_EEEvvEEEEvNT_6ParamsE)
        /*0008*/ 	.word	0x00000045


	//----- nvinfo : EIATTR_FRAME_SIZE
	.align		4
.L_19:
        /*000c*/ 	.byte	0x04, 0x11
        /*000e*/ 	.short	(.L_21 - .L_20)
	.align		4
.L_20:
        /*0010*/ 	.word	index@($__internal_2_$__cuda_sm10x_tcgen05_guardrail_trap_unallocated_columns_being_dealloced)
        /*0014*/ 	.word	0x00000000


	//----- nvinfo : EIATTR_FRAME_SIZE
	.align		4
.L_21:
        /*0018*/ 	.byte	0x04, 0x11
        /*001a*/ 	.short	(.L_23 - .L_22)
	.align		4
.L_22:
        /*001c*/ 	.word	index@($__internal_1_$__cuda_sm10x_tcgen05_guardrail_trap_phase_invalid_during_alloc)
        /*0020*/ 	.word	0x00000000


	//----- nvinfo : EIATTR_FRAME_SIZE
	.align		4
.L_23:
        /*0024*/ 	.byte	0x04, 0x11
        /*0026*/ 	.short	(.L_25 - .L_24)
	.align		4
.L_24:
        /*0028*/ 	.word	index@($__internal_0_$__cuda_sm10x_tcgen05_guardrail_trap_col_being_dealloced_not_returned_by_alloc)
        /*002c*/ 	.word	0x00000000


	//----- nvinfo : EIATTR_FRAME_SIZE
	.align		4
.L_25:
        /*0030*/ 	.byte	0x04, 0x11
        /*0032*/ 	.short	(.L_27 - .L_26)
	.align		4
.L_26:
        /*0034*/ 	.word	index@(_ZN7cutlass13device_kernelINS_4gemm6kernel13GemmUniversalIN4cute5tupleIJiiiiEEENS1_10collective13CollectiveMmaINS1_35MainloopSm100TmaUmmaWarpSpecializedILi6ELi2ELi4ENS5_IJNS4_1CILi2EEENSA_ILi4EEENSA_ILi1EEEEEEEENS5_IJNSA_ILi128EEESG_NSA_ILi64EEEEEENS_6half_tENS5_IJlSD_lEEESJ_NS5_IJSD_llEEENS4_8TiledMMAINS4_8MMA_AtomIJNS4_26SM100_MMA_F16BF16_2x1SM_SSISJ_SJ_fLi128ELi128ELNS4_4UMMA5MajorE0ELSQ_1ELNSP_7ScaleInE0ELSR_0EEEEEENS4_6LayoutINS5_IJSD_SD_SD_EEENS5_IJNSA_ILi0EEESW_SW_EEEEENS5_IJNS4_10UnderscoreESZ_SZ_EEEEENS4_28SM100_TMA_2SM_LOAD_MULTICASTENS4_14ComposedLayoutINS4_7SwizzleILi3ELi4ELi3EEENS4_18smem_ptr_flag_bitsILi16EEENSU_INS5_IJNSA_ILi8EEESH_EEENS5_IJSH_SD_EEEEEEEvNS4_8identityENS4_18SM100_TMA_2SM_LOADENS13_IS15_S17_NSU_INS5_IJSH_S18_EEENS5_IJSD_SH_EEEEEEEvS1D_EENS_8epilogue10collective18CollectiveEpilogueINS1K_23Sm100TmaWarpSpecializedILi4ELi2ELi16ELb1ELb0EEEJNS5_IJSH_SG_SH_EEENS5_IJNSU_ISH_SD_EENSU_INS5_IJNSA_ILi16EEESB_EEES1G_EEEEESJ_SK_SJ_SK_NS1K_6fusion15FusionCallbacksIS1O_NS1V_17LinearCombinationISJ_fSJ_fLNS_15FloatRoundStyleE2EEES1P_S1U_JEEENS4_5SM1004TMEM4LOAD26SM100_TMEM_LOAD_32dp32b16xENS4_13SM90_TMA_LOADENS13_INS14_ILi1ELi4ELi3EEES17_NSU_INS5_IJS18_S1R_EEENS5_IJS1R_SD_EEEEEEENS4_39AutoVectorizingCopyWithAssumedAlignmentILi128EEENS4_14SM90_TMA_STOREES2A_S2C_S2C_EEEvvEEEEvNT_6ParamsE)
        /*0038*/ 	.word	0x00000000


	//----- nvinfo : EIATTR_MIN_STACK_SIZE
	.align		4
.L_27:
        /*003c*/ 	.byte	0x04, 0x12
        /*003e*/ 	.short	(.L_29 - .L_28)
	.align		4
.L_28:
        /*0040*/ 	.word	index@(_ZN7cutlass13device_kernelINS_4gemm6kernel13GemmUniversalIN4cute5tupleIJiiiiEEENS1_10collective13CollectiveMmaINS1_35MainloopSm100TmaUmmaWarpSpecializedILi6ELi2ELi4ENS5_IJNS4_1CILi2EEENSA_ILi4EEENSA_ILi1EEEEEEEENS5_IJNSA_ILi128EEESG_NSA_ILi64EEEEEENS_6half_tENS5_IJlSD_lEEESJ_NS5_IJSD_llEEENS4_8TiledMMAINS4_8MMA_AtomIJNS4_26SM100_MMA_F16BF16_2x1SM_SSISJ_SJ_fLi128ELi128ELNS4_4UMMA5MajorE0ELSQ_1ELNSP_7ScaleInE0ELSR_0EEEEEENS4_6LayoutINS5_IJSD_SD_SD_EEENS5_IJNSA_ILi0EEESW_SW_EEEEENS5_IJNS4_10UnderscoreESZ_SZ_EEEEENS4_28SM100_TMA_2SM_LOAD_MULTICASTENS4_14ComposedLayoutINS4_7SwizzleILi3ELi4ELi3EEENS4_18smem_ptr_flag_bitsILi16EEENSU_INS5_IJNSA_ILi8EEESH_EEENS5_IJSH_SD_EEEEEEEvNS4_8identityENS4_18SM100_TMA_2SM_LOADENS13_IS15_S17_NSU_INS5_IJSH_S18_EEENS5_IJSD_SH_EEEEEEEvS1D_EENS_8epilogue10collective18CollectiveEpilogueINS1K_23Sm100TmaWarpSpecializedILi4ELi2ELi16ELb1ELb0EEEJNS5_IJSH_SG_SH_EEENS5_IJNSU_ISH_SD_EENSU_INS5_IJNSA_ILi16EEESB_EEES1G_EEEEESJ_SK_SJ_SK_NS1K_6fusion15FusionCallbacksIS1O_NS1V_17LinearCombinationISJ_fSJ_fLNS_15FloatRoundStyleE2EEES1P_S1U_JEEENS4_5SM1004TMEM4LOAD26SM100_TMEM_LOAD_32dp32b16xENS4_13SM90_TMA_LOADENS13_INS14_ILi1ELi4ELi3EEES17_NSU_INS5_IJS18_S1R_EEENS5_IJS1R_SD_EEEEEEENS4_39AutoVectorizingCopyWithAssumedAlignmentILi128EEENS4_14SM90_TMA_STOREES2A_S2C_S2C_EEEvvEEEEvNT_6ParamsE)
        /*0044*/ 	.word	0x00000000
.L_29:


//--------------------- .nv.compat                --------------------------
	.section	.nv.compat,"",@"SHT_CUDA_COMPAT_INFO"
	.align	4
        /*0000*/ 	.byte	0x02, 0x09, 0x01, 0x00, 0x02, 0x02, 0x02, 0x00, 0x02, 0x05, 0x05, 0x00, 0x03, 0x07, 0x01, 0x01
        /*0010*/ 	.byte	0x02, 0x03, 0x01, 0x00, 0x02, 0x06, 0x01, 0x00, 0x04, 0x0b, 0x08, 0x00, 0x09, 0x00, 0x00, 0x00
        /*0020*/ 	.byte	0x00, 0x00, 0x00, 0x00


//--------------------- .nv.info._ZN7cutlass13device_kernelINS_4gemm6kernel13GemmUniversalIN4cute5tupleIJiiiiEEENS1_10collective13CollectiveMmaINS1_35MainloopSm100TmaUmmaWarpSpecializedILi6ELi2ELi4ENS5_IJNS4_1CILi2EEENSA_ILi4EEENSA_ILi1EEEEEEEENS5_IJNSA_ILi128EEESG_NSA_ILi64EEEEEENS_6half_tENS5_IJlSD_lEEESJ_NS5_IJSD_llEEENS4_8TiledMMAINS4_8MMA_AtomIJNS4_26SM100_MMA_F16BF16_2x1SM_SSISJ_SJ_fLi128ELi128ELNS4_4UMMA5MajorE0ELSQ_1ELNSP_7ScaleInE0ELSR_0EEEEEENS4_6LayoutINS5_IJSD_SD_SD_EEENS5_IJNSA_ILi0EEESW_SW_EEEEENS5_IJNS4_10UnderscoreESZ_SZ_EEEEENS4_28SM100_TMA_2SM_LOAD_MULTICASTENS4_14ComposedLayoutINS4_7SwizzleILi3ELi4ELi3EEENS4_18smem_ptr_flag_bitsILi16EEENSU_INS5_IJNSA_ILi8EEESH_EEENS5_IJSH_SD_EEEEEEEvNS4_8identityENS4_18SM100_TMA_2SM_LOADENS13_IS15_S17_NSU_INS5_IJSH_S18_EEENS5_IJSD_SH_EEEEEEEvS1D_EENS_8epilogue10collective18CollectiveEpilogueINS1K_23Sm100TmaWarpSpecializedILi4ELi2ELi16ELb1ELb0EEEJNS5_IJSH_SG_SH_EEENS5_IJNSU_ISH_SD_EENSU_INS5_IJNSA_ILi16EEESB_EEES1G_EEEEESJ_SK_SJ_SK_NS1K_6fusion15FusionCallbacksIS1O_NS1V_17LinearCombinationISJ_fSJ_fLNS_15FloatRoundStyleE2EEES1P_S1U_JEEENS4_5SM1004TMEM4LOAD26SM100_TMEM_LOAD_32dp32b16xENS4_13SM90_TMA_LOADENS13_INS14_ILi1ELi4ELi3EEES17_NSU_INS5_IJS18_S1R_EEENS5_IJS1R_SD_EEEEEEENS4_39AutoVectorizingCopyWithAssumedAlignmentILi128EEENS4_14SM90_TMA_STOREES2A_S2C_S2C_EEEvvEEEEvNT_6ParamsE --------------------------
	.section	.nv.info._ZN7cutlass13device_kernelINS_4gemm6kernel13GemmUniversalIN4cute5tupleIJiiiiEEENS1_10collective13CollectiveMmaINS1_35MainloopSm100TmaUmmaWarpSpecializedILi6ELi2ELi4ENS5_IJNS4_1CILi2EEENSA_ILi4EEENSA_ILi1EEEEEEEENS5_IJNSA_ILi128EEESG_NSA_ILi64EEEEEENS_6half_tENS5_IJlSD_lEEESJ_NS5_IJSD_llEEENS4_8TiledMMAINS4_8MMA_AtomIJNS4_26SM100_MMA_F16BF16_2x1SM_SSISJ_SJ_fLi128ELi128ELNS4_4UMMA5MajorE0ELSQ_1ELNSP_7ScaleInE0ELSR_0EEEEEENS4_6LayoutINS5_IJSD_SD_SD_EEENS5_IJNSA_ILi0EEESW_SW_EEEEENS5_IJNS4_10UnderscoreESZ_SZ_EEEEENS4_28SM100_TMA_2SM_LOAD_MULTICASTENS4_14ComposedLayoutINS4_7SwizzleILi3ELi4ELi3EEENS4_18smem_ptr_flag_bitsILi16EEENSU_INS5_IJNSA_ILi8EEESH_EEENS5_IJSH_SD_EEEEEEEvNS4_8identityENS4_18SM100_TMA_2SM_LOADENS13_IS15_S17_NSU_INS5_IJSH_S18_EEENS5_IJSD_SH_EEEEEEEvS1D_EENS_8epilogue10collective18CollectiveEpilogueINS1K_23Sm100TmaWarpSpecializedILi4ELi2ELi16ELb1ELb0EEEJNS5_IJSH_SG_SH_EEENS5_IJNSU_ISH_SD_EENSU_INS5_IJNSA_ILi16EEESB_EEES1G_EEEEESJ_SK_SJ_SK_NS1K_6fusion15FusionCallbacksIS1O_NS1V_17LinearCombinationISJ_fSJ_fLNS_15FloatRoundStyleE2EEES1P_S1U_JEEENS4_5SM1004TMEM4LOAD26SM100_TMEM_LOAD_32dp32b16xENS4_13SM90_TMA_LOADENS13_INS14_ILi1ELi4ELi3EEES17_NSU_INS5_IJS18_S1R_EEENS5_IJS1R_SD_EEEEEEENS4_39AutoVectorizingCopyWithAssumedAlignmentILi128EEENS4_14SM90_TMA_STOREES2A_S2C_S2C_EEEvvEEEEvNT_6ParamsE,"",@"SHT_CUDA_INFO"
	.sectionflags	@""
	.align	4


	//----- nvinfo : EIATTR_CUDA_API_VERSION
	.align		4
        /*0000*/ 	.byte	0x04, 0x37
        /*0002*/ 	.short	(.L_31 - .L_30)
.L_30:
        /*0004*/ 	.word	0x00000082


	//----- nvinfo : EIATTR_KPARAM_INFO
	.align		4
.L_31:
        /*0008*/ 	.byte	0x04, 0x17
        /*000a*/ 	.short	(.L_33 - .L_32)
.L_32:
        /*000c*/ 	.word	0x00000000
        /*0010*/ 	.short	0x0000
        /*0012*/ 	.short	0x0000
        /*0014*/ 	.byte	0x00, 0xf0, 0x01, 0x20


	//----- nvinfo : EIATTR_AT_ENTRY_FRAGMENTS
	.align		4
.L_33:
        /*0018*/ 	.byte	0x04, 0x4f
        /*001a*/ 	.short	(.L_35 - .L_34)


	//   ....[0]....
.L_34:
        /*001c*/ 	.word	0x00000007


	//----- nvinfo : EIATTR_RESERVED_SMEM_USED
	.align		4
.L_35:
        /*0020*/ 	.byte	0x01, 0x41
	.zero		2


	//----- nvinfo : EIATTR_SPARSE_MMA_MASK
	.align		4
        /*0024*/ 	.byte	0x03, 0x50
        /*0026*/ 	.short	0x0000


	//----- nvinfo : EIATTR_TCGEN05_2CTA_USED
	.align		4
        /*0028*/ 	.byte	0x01, 0x52
	.zero		2


	//----- nvinfo : EIATTR_MAXREG_COUNT
	.align		4
        /*002c*/ 	.byte	0x03, 0x1b
        /*002e*/ 	.short	0x00ff


	//----- nvinfo : EIATTR_NUM_BARRIERS
	.align		4
        /*0030*/ 	.byte	0x02, 0x4c
        /*0032*/ 	.byte	0x07
	.zero		1


	//----- nvinfo : EIATTR_EXTERNS
	.align		4
        /*0034*/ 	.byte	0x04, 0x0f
        /*0036*/ 	.short	(.L_37 - .L_36)


	//   ....[0]....
	.align		4
.L_36:
        /*0038*/ 	.word	index@(__assertfail)


	//----- nvinfo : EIATTR_MERCURY_ISA_VERSION
	.align		4
.L_37:
        /*003c*/ 	.byte	0x03, 0x5f
        /*003e*/ 	.short	0x0101


	//----- nvinfo : EIATTR_INT_WARP_WIDE_INSTR_OFFSETS
	.align		4
        /*0040*/ 	.byte	0x04, 0x31
        /*0042*/ 	.short	(.L_39 - .L_38)


	//   ....[0]....
.L_38:
        /*0044*/ 	.word	0x00000da0


	//   ....[1]....
        /*0048*/ 	.word	0x00000e40


	//   ....[2]....
        /*004c*/ 	.word	0x00004460


	//   ....[3]....
        /*0050*/ 	.word	0x00004490


	//   ....[4]....
        /*0054*/ 	.word	0x000044b0


	//   ....[5]....
        /*0058*/ 	.word	0x00004ff0


	//   ....[6]....
        /*005c*/ 	.word	0x00005090


	//   ....[7]....
        /*0060*/ 	.word	0x00005150


	//   ....[8]....
        /*0064*/ 	.word	0x000051c0


	//   ....[9]....
        /*0068*/ 	.word	0x00005280


	//   ....[10]....
        /*006c*/ 	.word	0x00005320


	//   ....[11]....
        /*0070*/ 	.word	0x00005390


	//   ....[12]....
        /*0074*/ 	.word	0x00005450


	//   ....[13]....
        /*0078*/ 	.word	0x000054f0


	//   ....[14]....
        /*007c*/ 	.word	0x00005590


	//   ....[15]....
        /*0080*/ 	.word	0x00005680


	//   ....[16]....
        /*0084*/ 	.word	0x00005750


	//----- nvinfo : EIATTR_COOP_GROUP_MASK_REGIDS
	.align		4
.L_39:
        /*0088*/ 	.byte	0x04, 0x29
        /*008a*/ 	.short	(.L_41 - .L_40)


	//   ....[0]....
.L_40:
        /*008c*/ 	.word	0xffffffff


	//   ....[1]....
        /*0090*/ 	.word	0xffffffff


	//   ....[2]....
        /*0094*/ 	.word	0xffffffff


	//   ....[3]....
        /*0098*/ 	.word	0xffffffff


	//   ....[4]....
        /*009c*/ 	.word	0xffffffff


	//   ....[5]....
        /*00a0*/ 	.word	0xffffffff


	//   ....[6]....
        /*00a4*/ 	.word	0xffffffff


	//   ....[7]....
        /*00a8*/ 	.word	0xffffffff


	//   ....[8]....
        /*00ac*/ 	.word	0xffffffff


	//   ....[9]....
        /*00b0*/ 	.word	0xffffffff


	//   ....[10]....
        /*00b4*/ 	.word	0xffffffff


	//   ....[11]....
        /*00b8*/ 	.word	0xffffffff


	//   ....[12]....
        /*00bc*/ 	.word	0xffffffff


	//   ....[13]....
        /*00c0*/ 	.word	0xffffffff


	//----- nvinfo : EIATTR_COOP_GROUP_INSTR_OFFSETS
	.align		4
.L_41:
        /*00c4*/ 	.byte	0x04, 0x28
        /*00c6*/ 	.short	(.L_43 - .L_42)


	//   ....[0]....
.L_42:
        /*00c8*/ 	.word	0x000000b0


	//   ....[1]....
        /*00cc*/ 	.word	0x00000510


	//   ....[2]....
        /*00d0*/ 	.word	0x00000710


	//   ....[3]....
        /*00d4*/ 	.word	0x000008a0


	//   ....[4]....
        /*00d8*/ 	.word	0x00000990


	//   ....[5]....
        /*00dc*/ 	.word	0x00000af0


	//   ....[6]....
        /*00e0*/ 	.word	0x00000c80


	//   ....[7]....
        /*00e4*/ 	.word	0x00000ec0


	//   ....[8]....
        /*00e8*/ 	.word	0x00002280


	//   ....[9]....
        /*00ec*/ 	.word	0x00003250


	//   ....[10]....
        /*00f0*/ 	.word	0x00003720


	//   ....[11]....
        /*00f4*/ 	.word	0x00003750


	//   ....[12]....
        /*00f8*/ 	.word	0x00004360


	//   ....[13]....
        /*00fc*/ 	.word	0x00004570


	//----- nvinfo : EIATTR_VRC_CTA_INIT_COUNT
	.align		4
.L_43:
        /*0100*/ 	.byte	0x02, 0x4a
        /*0102*/ 	.byte	0x80
	.zero		1


	//----- nvinfo : EIATTR_SYSCALL_OFFSETS
	.align		4
        /*0104*/ 	.byte	0x04, 0x46
        /*0106*/ 	.short	(.L_45 - .L_44)


	//   ....[0]....
.L_44:
        /*0108*/ 	.word	0x000062d0


	//   ....[1]....
        /*010c*/ 	.word	0x000063c0


	//   ....[2]....
        /*0110*/ 	.word	0x00006af0


	//   ....[3]....
        /*0114*/ 	.word	0x00007420


	//   ....[4]....
        /*0118*/ 	.word	0x00007cf0


	//   ....[5]....
        /*011c*/ 	.word	0x000085c0


	//----- nvinfo : EIATTR_MBARRIER_INSTR_OFFSETS
	.align		4
.L_45:
        /*0120*/ 	.byte	0x04, 0x39
        /*0122*/ 	.short	(.L_47 - .L_46)


	//   ....[0]....
.L_46:
        /*0124*/ 	.word	0x00000640
        /*0128*/ 	.word	0x000000ff
        /*012c*/ 	.word	0x00000000
        /*0130*/ 	.short	0x0100
        /*0132*/ 	.byte	0x04
	.zero		1


	//   ....[1]....
        /*0134*/ 	.word	0x00000650
        /*0138*/ 	.word	0x000000ff
        /*013c*/ 	.word	0x00000030
        /*0140*/ 	.short	0x0100
        /*0142*/ 	.byte	0x04
	.zero		1


	//   ....[2]....
        /*0144*/ 	.word	0x00000660
        /*0148*/ 	.word	0x000000ff
        /*014c*/ 	.word	0x00000008
        /*0150*/ 	.short	0x0100
        /*0152*/ 	.byte	0x04
	.zero		1


	//   ....[3]....
        /*0154*/ 	.word	0x00000670
        /*0158*/ 	.word	0x000000ff
        /*015c*/ 	.word	0x00000038
        /*0160*/ 	.short	0x0100
        /*0162*/ 	.byte	0x04
	.zero		1


	//   ....[4]....
        /*0164*/ 	.word	0x00000680
        /*0168*/ 	.word	0x000000ff
        /*016c*/ 	.word	0x00000010
        /*0170*/ 	.short	0x0100
        /*0172*/ 	.byte	0x04
	.zero		1


	//   ....[5]....
        /*0174*/ 	.word	0x00000690
        /*0178*/ 	.word	0x000000ff
        /*017c*/ 	.word	0x00000040
        /*0180*/ 	.short	0x0100
        /*0182*/ 	.byte	0x04
	.zero		1


	//   ....[6]....
        /*0184*/ 	.word	0x000006a0
        /*0188*/ 	.word	0x000000ff
        /*018c*/ 	.word	0x00000018
        /*0190*/ 	.short	0x0100
        /*0192*/ 	.byte	0x04
	.zero		1


	//   ....[7]....
        /*0194*/ 	.word	0x000006b0
        /*0198*/ 	.word	0x000000ff
        /*019c*/ 	.word	0x00000048
        /*01a0*/ 	.short	0x0100
        /*01a2*/ 	.byte	0x04
	.zero		1


	//   ....[8]....
        /*01a4*/ 	.word	0x000006c0
        /*01a8*/ 	.word	0x000000ff
        /*01ac*/ 	.word	0x00000020
        /*01b0*/ 	.short	0x0100
        /*01b2*/ 	.byte	0x04
	.zero		1


	//   ....[9]....
        /*01b4*/ 	.word	0x000006d0
        /*01b8*/ 	.word	0x000000ff
        /*01bc*/ 	.word	0x00000050
        /*01c0*/ 	.short	0x0100
        /*01c2*/ 	.byte	0x04
	.zero		1


	//   ....[10]....
        /*01c4*/ 	.word	0x000006e0
        /*01c8*/ 	.word	0x000000ff
        /*01cc*/ 	.word	0x00000028
        /*01d0*/ 	.short	0x0100
        /*01d2*/ 	.byte	0x04
	.zero		1


	//   ....[11]....
        /*01d4*/ 	.word	0x000006f0
        /*01d8*/ 	.word	0x000000ff
        /*01dc*/ 	.word	0x00000058
        /*01e0*/ 	.short	0x0100
        /*01e2*/ 	.byte	0x04
	.zero		1


	//   ....[12]....
        /*01e4*/ 	.word	0x00000810
        /*01e8*/ 	.word	0x000000ff
        /*01ec*/ 	.word	0x00000060
        /*01f0*/ 	.short	0x0100
        /*01f2*/ 	.byte	0x04
	.zero		1


	//   ....[13]....
        /*01f4*/ 	.word	0x00000820
        /*01f8*/ 	.word	0x000000ff
        /*01fc*/ 	.word	0x00000080
        /*0200*/ 	.short	0x0100
        /*0202*/ 	.byte	0x04
	.zero		1


	//   ....[14]....
        /*0204*/ 	.word	0x00000830
        /*0208*/ 	.word	0x000000ff
        /*020c*/ 	.word	0x00000068
        /*0210*/ 	.short	0x0100
        /*0212*/ 	.byte	0x04
	.zero		1


	//   ....[15]....
        /*0214*/ 	.word	0x00000840
        /*0218*/ 	.word	0x000000ff
        /*021c*/ 	.word	0x00000088
        /*0220*/ 	.short	0x0100
        /*0222*/ 	.byte	0x04
	.zero		1


	//   ....[16]....
        /*0224*/ 	.word	0x00000850
        /*0228*/ 	.word	0x000000ff
        /*022c*/ 	.word	0x00000070
        /*0230*/ 	.short	0x0100
        /*0232*/ 	.byte	0x04
	.zero		1


	//   ....[17]....
        /*0234*/ 	.word	0x00000860
        /*0238*/ 	.word	0x000000ff
        /*023c*/ 	.word	0x00000090
        /*0240*/ 	.short	0x0100
        /*0242*/ 	.byte	0x04
	.zero		1


	//   ....[18]....
        /*0244*/ 	.word	0x00000870
        /*0248*/ 	.word	0x000000ff
        /*024c*/ 	.word	0x00000078
        /*0250*/ 	.short	0x0100
        /*0252*/ 	.byte	0x04
	.zero		1


	//   ....[19]....
        /*0254*/ 	.word	0x00000880
        /*0258*/ 	.word	0x000000ff
        /*025c*/ 	.word	0x00000098
        /*0260*/ 	.short	0x0100
        /*0262*/ 	.byte	0x04
	.zero		1


	//   ....[20]....
        /*0264*/ 	.word	0x00000960
        /*0268*/ 	.word	0x000000ff
        /*026c*/ 	.word	0x000000a0
        /*0270*/ 	.short	0x0100
        /*0272*/ 	.byte	0x06
	.zero		1


	//   ....[21]....
        /*0274*/ 	.word	0x00000970
        /*0278*/ 	.word	0x000000ff
        /*027c*/ 	.word	0x000000a8
        /*0280*/ 	.short	0x0100
        /*0282*/ 	.byte	0x06
	.zero		1


	//   ....[22]....
        /*0284*/ 	.word	0x00000aa0
        /*0288*/ 	.word	0x000000ff
        /*028c*/ 	.word	0x000000b0
        /*0290*/ 	.short	0x0100
        /*0292*/ 	.byte	0x06
	.zero		1


	//   ....[23]....
        /*0294*/ 	.word	0x00000ab0
        /*0298*/ 	.word	0x000000ff
        /*029c*/ 	.word	0x000000c0
        /*02a0*/ 	.short	0x0100
        /*02a2*/ 	.byte	0x06
	.zero		1


	//   ....[24]....
        /*02a4*/ 	.word	0x00000ac0
        /*02a8*/ 	.word	0x000000ff
        /*02ac*/ 	.word	0x000000b8
        /*02b0*/ 	.short	0x0100
        /*02b2*/ 	.byte	0x06
	.zero		1


	//   ....[25]....
        /*02b4*/ 	.word	0x00000ad0
        /*02b8*/ 	.word	0x000000ff
        /*02bc*/ 	.word	0x000000c8
        /*02c0*/ 	.short	0x0100
        /*02c2*/ 	.byte	0x06
	.zero		1


	//   ....[26]....
        /*02c4*/ 	.word	0x00000bf0
        /*02c8*/ 	.word	0x000000ff
        /*02cc*/ 	.word	0x000000d0
        /*02d0*/ 	.short	0x0100
        /*02d2*/ 	.byte	0x04
	.zero		1


	//   ....[27]....
        /*02d4*/ 	.word	0x00000c00
        /*02d8*/ 	.word	0x000000ff
        /*02dc*/ 	.word	0x000000f0
        /*02e0*/ 	.short	0x0100
        /*02e2*/ 	.byte	0x04
	.zero		1


	//   ....[28]....
        /*02e4*/ 	.word	0x00000c10
        /*02e8*/ 	.word	0x000000ff
        /*02ec*/ 	.word	0x000000d8
        /*02f0*/ 	.short	0x0100
        /*02f2*/ 	.byte	0x04
	.zero		1


	//   ....[29]....
        /*02f4*/ 	.word	0x00000c20
        /*02f8*/ 	.word	0x000000ff
        /*02fc*/ 	.word	0x000000f8
        /*0300*/ 	.short	0x0100
        /*0302*/ 	.byte	0x04
	.zero		1


	//   ....[30]....
        /*0304*/ 	.word	0x00000c30
        /*0308*/ 	.word	0x000000ff
        /*030c*/ 	.word	0x000000e0
        /*0310*/ 	.short	0x0100
        /*0312*/ 	.byte	0x04
	.zero		1


	//   ....[31]....
        /*0314*/ 	.word	0x00000c40
        /*0318*/ 	.word	0x000000ff
        /*031c*/ 	.word	0x00000100
        /*0320*/ 	.short	0x0100
        /*0322*/ 	.byte	0x04
	.zero		1


	//   ....[32]....
        /*0324*/ 	.word	0x00000c50
        /*0328*/ 	.word	0x000000ff
        /*032c*/ 	.word	0x000000e8
        /*0330*/ 	.short	0x0100
        /*0332*/ 	.byte	0x04
	.zero		1


	//   ....[33]....
        /*0334*/ 	.word	0x00000c60
        /*0338*/ 	.word	0x000000ff
        /*033c*/ 	.word	0x00000108
        /*0340*/ 	.short	0x0100
        /*0342*/ 	.byte	0x04
	.zero		1


	//   ....[34]....
        /*0344*/ 	.word	0x00000d50
        /*0348*/ 	.word	0x000000ff
        /*034c*/ 	.word	0x00000110
        /*0350*/ 	.short	0x0100
        /*0352*/ 	.byte	0x04
	.zero		1


	//   ....[35]....
        /*0354*/ 	.word	0x00000d60
        /*0358*/ 	.word	0x000000ff
        /*035c*/ 	.word	0x00000120
        /*0360*/ 	.short	0x0100
        /*0362*/ 	.byte	0x04
	.zero		1


	//   ....[36]....
        /*0364*/ 	.word	0x00000d70
        /*0368*/ 	.word	0x000000ff
        /*036c*/ 	.word	0x00000118
        /*0370*/ 	.short	0x0100
        /*0372*/ 	.byte	0x04
	.zero		1


	//   ....[37]....
        /*0374*/ 	.word	0x00000d80
        /*0378*/ 	.word	0x000000ff
        /*037c*/ 	.word	0x00000128
        /*0380*/ 	.short	0x0100
        /*0382*/ 	.byte	0x04
	.zero		1


	//   ....[38]....
        /*0384*/ 	.word	0x00000e80
        /*0388*/ 	.word	0x000000ff
        /*038c*/ 	.word	0x00000130
        /*0390*/ 	.short	0x0100
        /*0392*/ 	.byte	0x06
	.zero		1


	//   ....[39]....
        /*0394*/ 	.word	0x00001aa0
        /*0398*/ 	.word	0x00000000
        /*039c*/ 	.word	0x00000120
        /*03a0*/ 	.short	0x010a
        /*03a2*/ 	.byte	0xff
	.zero		1


	//   ....[40]....
        /*03a4*/ 	.word	0x00001ad0
        /*03a8*/ 	.word	0x00000000
        /*03ac*/ 	.word	0x00000110
        /*03b0*/ 	.short	0x0101
        /*03b2*/ 	.byte	0xff
	.zero		1


	//   ....[41]....
        /*03b4*/ 	.word	0x00001b90
        /*03b8*/ 	.word	0x000000ff
        /*03bc*/ 	.word	0x00000030
        /*03c0*/ 	.short	0x010a
        /*03c2*/ 	.byte	0x04
	.zero		1


	//   ....[42]....
        /*03c4*/ 	.word	0x00001c60
        /*03c8*/ 	.word	0x000000ff
        /*03cc*/ 	.word	0x00000030
        /*03d0*/ 	.short	0x010a
        /*03d2*/ 	.byte	0x21
	.zero		1


	//   ....[43]....
        /*03d4*/ 	.word	0x00001e10
        /*03d8*/ 	.word	0x000000ff
        /*03dc*/ 	.word	0x00000030
        /*03e0*/ 	.short	0x010a
        /*03e2*/ 	.byte	0x05
	.zero		1


	//   ....[44]....
        /*03e4*/ 	.word	0x00001f20
        /*03e8*/ 	.word	0x000000ff
        /*03ec*/ 	.word	0x000000a8
        /*03f0*/ 	.short	0x0101
        /*03f2*/ 	.byte	0x06
	.zero		1


	//   ....[45]....
        /*03f4*/ 	.word	0x00001f40
        /*03f8*/ 	.word	0x000000ff
        /*03fc*/ 	.word	0x00000030
        /*0400*/ 	.short	0x010a
        /*0402*/ 	.byte	0x04
	.zero		1


	//   ....[46]....
        /*0404*/ 	.word	0x00001fc0
        /*0408*/ 	.word	0x000000ff
        /*040c*/ 	.word	0x00000030
        /*0410*/ 	.short	0x010a
        /*0412*/ 	.byte	0x11
	.zero		1


	//   ....[47]....
        /*0414*/ 	.word	0x00002150
        /*0418*/ 	.word	0x000000ff
        /*041c*/ 	.word	0x00000030
        /*0420*/ 	.short	0x010a
        /*0422*/ 	.byte	0x05
	.zero		1


	//   ....[48]....
        /*0424*/ 	.word	0x000022b0
        /*0428*/ 	.word	0x00000003
        /*042c*/ 	.word	0x000000b0
        /*0430*/ 	.short	0x010a
        /*0432*/ 	.byte	0xff
	.zero		1


	//   ....[49]....
        /*0434*/ 	.word	0x00002400
        /*0438*/ 	.word	0x00000000
        /*043c*/ 	.word	0x00000000
        /*0440*/ 	.short	0x0101
        /*0442*/ 	.byte	0xff
	.zero		1


	//   ....[50]....
        /*0444*/ 	.word	0x000029b0
        /*0448*/ 	.word	0x000000ff
        /*044c*/ 	.word	0x00000000
        /*0450*/ 	.short	0x010a
        /*0452*/ 	.byte	0x04
	.zero		1


	//   ....[51]....
        /*0454*/ 	.word	0x00002a40
        /*0458*/ 	.word	0x000000ff
        /*045c*/ 	.word	0x00000000
        /*0460*/ 	.short	0x010a
        /*0462*/ 	.byte	0x05
	.zero		1


	//   ....[52]....
        /*0464*/ 	.word	0x00002ad0
        /*0468*/ 	.word	0x000000ff
        /*046c*/ 	.word	0x00000000
        /*0470*/ 	.short	0x010a
        /*0472*/ 	.byte	0x05
	.zero		1


	//   ....[53]....
        /*0474*/ 	.word	0x00002b60
        /*0478*/ 	.word	0x000000ff
        /*047c*/ 	.word	0x00000000
        /*0480*/ 	.short	0x010a
        /*0482*/ 	.byte	0x05
	.zero		1


	//   ....[54]....
        /*0484*/ 	.word	0x00002bf0
        /*0488*/ 	.word	0x000000ff
        /*048c*/ 	.word	0x00000000
        /*0490*/ 	.short	0x010a
        /*0492*/ 	.byte	0x05
	.zero		1


	//   ....[55]....
        /*0494*/ 	.word	0x00002c90
        /*0498*/ 	.word	0x00000000
        /*049c*/ 	.word	0x00000000
        /*04a0*/ 	.short	0x010a
        /*04a2*/ 	.byte	0xff
	.zero		1


	//   ....[56]....
        /*04a4*/ 	.word	0x00002db0
        /*04a8*/ 	.word	0x00000002
        /*04ac*/ 	.word	0x00000110
        /*04b0*/ 	.short	0x010a
        /*04b2*/ 	.byte	0xff
	.zero		1


	//   ....[57]....
        /*04b4*/ 	.word	0x00002e20
        /*04b8*/ 	.word	0x00000002
        /*04bc*/ 	.word	0x00000000
        /*04c0*/ 	.short	0x0101
        /*04c2*/ 	.byte	0xff
	.zero		1


	//   ....[58]....
        /*04c4*/ 	.word	0x00002e40
        /*04c8*/ 	.word	0x000000ff
        /*04cc*/ 	.word	0x000000c0
        /*04d0*/ 	.short	0x010a
        /*04d2*/ 	.byte	0x04
	.zero		1


	//   ....[59]....
        /*04d4*/ 	.word	0x00002f60
        /*04d8*/ 	.word	0x00000002
        /*04dc*/ 	.word	0x000000b0
        /*04e0*/ 	.short	0x010a
        /*04e2*/ 	.byte	0xff
	.zero		1


	//   ....[60]....
        /*04e4*/ 	.word	0x00003060
        /*04e8*/ 	.word	0x00000002
        /*04ec*/ 	.word	0x00000000
        /*04f0*/ 	.short	0x0101
        /*04f2*/ 	.byte	0xff
	.zero		1


	//   ....[61]....
        /*04f4*/ 	.word	0x000030f0
        /*04f8*/ 	.word	0x000000ff
        /*04fc*/ 	.word	0x000000c0
        /*0500*/ 	.short	0x0106
        /*0502*/ 	.byte	0x04
	.zero		1


	//   ....[62]....
        /*0504*/ 	.word	0x00003110
        /*0508*/ 	.word	0x000000ff
        /*050c*/ 	.word	0x000000c0
        /*0510*/ 	.short	0x010a
        /*0512*/ 	.byte	0x04
	.zero		1


	//   ....[63]....
        /*0514*/ 	.word	0x000031a0
        /*0518*/ 	.word	0x000000ff
        /*051c*/ 	.word	0x000000c0
        /*0520*/ 	.short	0x0106
        /*0522*/ 	.byte	0x07
	.zero		1


	//   ....[64]....
        /*0524*/ 	.word	0x000031e0
        /*0528*/ 	.word	0x00000000
        /*052c*/ 	.word	0x000000c0
        /*0530*/ 	.short	0x010a
        /*0532*/ 	.byte	0xff
	.zero		1


	//   ....[65]....
        /*0534*/ 	.word	0x00003420
        /*0538*/ 	.word	0x000000ff
        /*053c*/ 	.word	0x00000008
        /*0540*/ 	.short	0x010a
        /*0542*/ 	.byte	0x05
	.zero		1


	//   ....[66]....
        /*0544*/ 	.word	0x00003440
        /*0548*/ 	.word	0x000000ff
        /*054c*/ 	.word	0x00000008
        /*0550*/ 	.short	0x010a
        /*0552*/ 	.byte	0x05
	.zero		1


	//   ....[67]....
        /*0554*/ 	.word	0x000035d0
        /*0558*/ 	.word	0x000000ff
        /*055c*/ 	.word	0x00000008
        /*0560*/ 	.short	0x010a
        /*0562*/ 	.byte	0x05
	.zero		1


	//   ....[68]....
        /*0564*/ 	.word	0x000035f0
        /*0568*/ 	.word	0x000000ff
        /*056c*/ 	.word	0x00000008
        /*0570*/ 	.short	0x010a
        /*0572*/ 	.byte	0x05
	.zero		1


	//   ....[69]....
        /*0574*/ 	.word	0x000036b0
        /*0578*/ 	.word	0x000000ff
        /*057c*/ 	.word	0x00000000
        /*0580*/ 	.short	0x0101
        /*0582*/ 	.byte	0x04
	.zero		1


	//   ....[70]....
        /*0584*/ 	.word	0x000039e0
        /*0588*/ 	.word	0x00000000
        /*058c*/ 	.word	0x000000b0
        /*0590*/ 	.short	0x010a
        /*0592*/ 	.byte	0xff
	.zero		1


	//   ....[71]....
        /*0594*/ 	.word	0x00003aa0
        /*0598*/ 	.word	0x00000000
        /*059c*/ 	.word	0x00000000
        /*05a0*/ 	.short	0x0101
        /*05a2*/ 	.byte	0xff
	.zero		1


	//   ....[72]....
        /*05a4*/ 	.word	0x00003b60
        /*05a8*/ 	.word	0x000000ff
        /*05ac*/ 	.word	0x00000000
        /*05b0*/ 	.short	0x010a
        /*05b2*/ 	.byte	0x04
	.zero		1


	//   ....[73]....
        /*05b4*/ 	.word	0x00003b70
        /*05b8*/ 	.word	0x000000ff
        /*05bc*/ 	.word	0x000000f0
        /*05c0*/ 	.short	0x010a
        /*05c2*/ 	.byte	0x1f
	.zero		1


	//   ....[74]....
        /*05c4*/ 	.word	0x00003c20
        /*05c8*/ 	.word	0x000000ff
        /*05cc*/ 	.word	0x00000000
        /*05d0*/ 	.short	0x010a
        /*05d2*/ 	.byte	0x05
	.zero		1


	//   ....[75]....
        /*05d4*/ 	.word	0x00003d50
        /*05d8*/ 	.word	0x000000ff
        /*05dc*/ 	.word	0x00000000
        /*05e0*/ 	.short	0x010a
        /*05e2*/ 	.byte	0x04
	.zero		1


	//   ....[76]....
        /*05e4*/ 	.word	0x00004050
        /*05e8*/ 	.word	0x000000ff
        /*05ec*/ 	.word	0x00000000
        /*05f0*/ 	.short	0x010a
        /*05f2*/ 	.byte	0x04
	.zero		1


	//   ....[77]....
        /*05f4*/ 	.word	0x000040e0
        /*05f8*/ 	.word	0x000000ff
        /*05fc*/ 	.word	0x00000000
        /*0600*/ 	.short	0x010a
        /*0602*/ 	.byte	0x05
	.zero		1


	//   ....[78]....
        /*0604*/ 	.word	0x00004170
        /*0608*/ 	.word	0x000000ff
        /*060c*/ 	.word	0x00000000
        /*0610*/ 	.short	0x010a
        /*0612*/ 	.byte	0x05
	.zero		1


	//   ....[79]....
        /*0614*/ 	.word	0x00004210
        /*0618*/ 	.word	0x00000000
        /*061c*/ 	.word	0x00000000
        /*0620*/ 	.short	0x010a
        /*0622*/ 	.byte	0xff
	.zero		1


	//   ....[80]....
        /*0624*/ 	.word	0x00004250
        /*0628*/ 	.word	0x00000000
        /*062c*/ 	.word	0x00000000
        /*0630*/ 	.short	0x010a
        /*0632*/ 	.byte	0xff
	.zero		1


	//   ....[81]....
        /*0634*/ 	.word	0x000042c0
        /*0638*/ 	.word	0x000000ff
        /*063c*/ 	.word	0x00000000
        /*0640*/ 	.short	0x0101
        /*0642*/ 	.byte	0x04
	.zero		1


	//   ....[82]....
        /*0644*/ 	.word	0x00004300
        /*0648*/ 	.word	0x000000ff
        /*064c*/ 	.word	0x00000130
        /*0650*/ 	.short	0x010a
        /*0652*/ 	.byte	0x1a
	.zero		1


	//   ....[83]....
        /*0654*/ 	.word	0x00004350
        /*0658*/ 	.word	0x000000ff
        /*065c*/ 	.word	0x00000000
        /*0660*/ 	.short	0x0101
        /*0662*/ 	.byte	0x04
	.zero		1


	//   ....[84]....
        /*0664*/ 	.word	0x000047f0
        /*0668*/ 	.word	0x0000000c
        /*066c*/ 	.word	0x000000b0
        /*0670*/ 	.short	0x010a
        /*0672*/ 	.byte	0xff
	.zero		1


	//   ....[85]....
        /*0674*/ 	.word	0x00004960
        /*0678*/ 	.word	0x00000000
        /*067c*/ 	.word	0x00000000
        /*0680*/ 	.short	0x0101
        /*0682*/ 	.byte	0xff
	.zero		1


	//   ....[86]....
        /*0684*/ 	.word	0x00004df0
        /*0688*/ 	.word	0x000000ff
        /*068c*/ 	.word	0x000000a8
        /*0690*/ 	.short	0x010a
        /*0692*/ 	.byte	0x15
	.zero		1


	//   ....[87]....
        /*0694*/ 	.word	0x00004f70
        /*0698*/ 	.word	0x000000ff
        /*069c*/ 	.word	0x00000080
        /*06a0*/ 	.short	0x010a
        /*06a2*/ 	.byte	0x15
	.zero		1


	//   ....[88]....
        /*06a4*/ 	.word	0x00005170
        /*06a8*/ 	.word	0x000000ff
        /*06ac*/ 	.word	0x00000060
        /*06b0*/ 	.short	0x010b
        /*06b2*/ 	.byte	0x15
	.zero		1


	//   ....[89]....
        /*06b4*/ 	.word	0x00005180
        /*06b8*/ 	.word	0x000000ff
        /*06bc*/ 	.word	0x00000000
        /*06c0*/ 	.short	0x0101
        /*06c2*/ 	.byte	0x06
	.zero		1


	//   ....[90]....
        /*06c4*/ 	.word	0x00005190
        /*06c8*/ 	.word	0x000000ff
        /*06cc*/ 	.word	0x00000088
        /*06d0*/ 	.short	0x010a
        /*06d2*/ 	.byte	0x15
	.zero		1


	//   ....[91]....
        /*06d4*/ 	.word	0x00005340
        /*06d8*/ 	.word	0x000000ff
        /*06dc*/ 	.word	0x00000068
        /*06e0*/ 	.short	0x010b
        /*06e2*/ 	.byte	0x15
	.zero		1


	//   ....[92]....
        /*06e4*/ 	.word	0x00005350
        /*06e8*/ 	.word	0x000000ff
        /*06ec*/ 	.word	0x00000000
        /*06f0*/ 	.short	0x0101
        /*06f2*/ 	.byte	0x06
	.zero		1


	//   ....[93]....
        /*06f4*/ 	.word	0x00005360
        /*06f8*/ 	.word	0x000000ff
        /*06fc*/ 	.word	0x00000090
        /*0700*/ 	.short	0x010a
        /*0702*/ 	.byte	0x15
	.zero		1


	//   ....[94]....
        /*0704*/ 	.word	0x00005510
        /*0708*/ 	.word	0x000000ff
        /*070c*/ 	.word	0x00000070
        /*0710*/ 	.short	0x010b
        /*0712*/ 	.byte	0x15
	.zero		1


	//   ....[95]....
        /*0714*/ 	.word	0x00005520
        /*0718*/ 	.word	0x000000ff
        /*071c*/ 	.word	0x00000000
        /*0720*/ 	.short	0x0101
        /*0722*/ 	.byte	0x06
	.zero		1


	//   ....[96]....
        /*0724*/ 	.word	0x00005530
        /*0728*/ 	.word	0x000000ff
        /*072c*/ 	.word	0x00000098
        /*0730*/ 	.short	0x010a
        /*0732*/ 	.byte	0x15
	.zero		1


	//   ....[97]....
        /*0734*/ 	.word	0x00005770
        /*0738*/ 	.word	0x000000ff
        /*073c*/ 	.word	0x00000078
        /*0740*/ 	.short	0x010b
        /*0742*/ 	.byte	0x15
	.zero		1


	//   ....[98]....
        /*0744*/ 	.word	0x00005780
        /*0748*/ 	.word	0x000000ff
        /*074c*/ 	.word	0x00000000
        /*0750*/ 	.short	0x0101
        /*0752*/ 	.byte	0x25
	.zero		1


	//   ....[99]....
        /*0754*/ 	.word	0x000057c0
        /*0758*/ 	.word	0x000000ff
        /*075c*/ 	.word	0x00000080
        /*0760*/ 	.short	0x010a
        /*0762*/ 	.byte	0x15
	.zero		1


	//   ....[100]....
        /*0764*/ 	.word	0x000057e0
        /*0768*/ 	.word	0x000000ff
        /*076c*/ 	.word	0x00000088
        /*0770*/ 	.short	0x010a
        /*0772*/ 	.byte	0x15
	.zero		1


	//   ....[101]....
        /*0774*/ 	.word	0x00005800
        /*0778*/ 	.word	0x000000ff
        /*077c*/ 	.word	0x00000090
        /*0780*/ 	.short	0x010a
        /*0782*/ 	.byte	0x15
	.zero		1


	//   ....[102]....
        /*0784*/ 	.word	0x00005840
        /*0788*/ 	.word	0x00000000
        /*078c*/ 	.word	0x00000098
        /*0790*/ 	.short	0x010a
        /*0792*/ 	.byte	0xff
	.zero		1


	//   ....[103]....
        /*0794*/ 	.word	0x00005b60
        /*0798*/ 	.word	0x00000003
        /*079c*/ 	.word	0x000000b0
        /*07a0*/ 	.short	0x010a
        /*07a2*/ 	.byte	0xff
	.zero		1


	//   ....[104]....
        /*07a4*/ 	.word	0x00005ce0
        /*07a8*/ 	.word	0x00000000
        /*07ac*/ 	.word	0x00000000
        /*07b0*/ 	.short	0x0101
        /*07b2*/ 	.byte	0xff
	.zero		1


	//   ....[105]....
        /*07b4*/ 	.word	0x000067c0
        /*07b8*/ 	.word	0x000000ff
        /*07bc*/ 	.word	0x00000060
        /*07c0*/ 	.short	0x010a
        /*07c2*/ 	.byte	0x2b
	.zero		1


	//   ....[106]....
        /*07c4*/ 	.word	0x000067f0
        /*07c8*/ 	.word	0x00000036
        /*07cc*/ 	.word	0x000000d0
        /*07d0*/ 	.short	0x010a
        /*07d2*/ 	.byte	0xff
	.zero		1


	//   ....[107]....
        /*07d4*/ 	.word	0x00006900
        /*07d8*/ 	.word	0x000000ff
        /*07dc*/ 	.word	0x00000060
        /*07e0*/ 	.short	0x010a
        /*07e2*/ 	.byte	0x2b
	.zero		1


	//   ....[108]....
        /*07e4*/ 	.word	0x000069d0
        /*07e8*/ 	.word	0x00000036
        /*07ec*/ 	.word	0x000000d0
        /*07f0*/ 	.short	0x010a
        /*07f2*/ 	.byte	0xff
	.zero		1


	//   ....[109]....
        /*07f4*/ 	.word	0x00007190
        /*07f8*/ 	.word	0x00000000
        /*07fc*/ 	.word	0x00000000
        /*0800*/ 	.short	0x0101
        /*0802*/ 	.byte	0xff
	.zero		1


	//   ....[110]....
        /*0804*/ 	.word	0x000071a0
        /*0808*/ 	.word	0x00000002
        /*080c*/ 	.word	0x00000060
        /*0810*/ 	.short	0x010a
        /*0812*/ 	.byte	0xff
	.zero		1


	//   ....[111]....
        /*0814*/ 	.word	0x00007260
        /*0818*/ 	.word	0x00000002
        /*081c*/ 	.word	0x00000060
        /*0820*/ 	.short	0x010a
        /*0822*/ 	.byte	0xff
	.zero		1


	//   ....[112]....
        /*0824*/ 	.word	0x00007a60
        /*0828*/ 	.word	0x00000000
        /*082c*/ 	.word	0x00000000
        /*0830*/ 	.short	0x0101
        /*0832*/ 	.byte	0xff
	.zero		1


	//   ....[113]....
        /*0834*/ 	.word	0x00007a80
        /*0838*/ 	.word	0x00000002
        /*083c*/ 	.word	0x00000060
        /*0840*/ 	.short	0x010a
        /*0842*/ 	.byte	0xff
	.zero		1


	//   ....[114]....
        /*0844*/ 	.word	0x00007b30
        /*0848*/ 	.word	0x00000002
        /*084c*/ 	.word	0x00000060
        /*0850*/ 	.short	0x010a
        /*0852*/ 	.byte	0xff
	.zero		1


	//   ....[115]....
        /*0854*/ 	.word	0x00008330
        /*0858*/ 	.word	0x00000000
        /*085c*/ 	.word	0x00000000
        /*0860*/ 	.short	0x0101
        /*0862*/ 	.byte	0xff
	.zero		1


	//   ....[116]....
        /*0864*/ 	.word	0x00008350
        /*0868*/ 	.word	0x00000003
        /*086c*/ 	.word	0x00000060
        /*0870*/ 	.short	0x010a
        /*0872*/ 	.byte	0xff
	.zero		1


	//   ....[117]....
        /*0874*/ 	.word	0x00008400
        /*0878*/ 	.word	0x00000003
        /*087c*/ 	.word	0x00000060
        /*0880*/ 	.short	0x010a
        /*0882*/ 	.byte	0xff
	.zero		1


	//   ....[118]....
        /*0884*/ 	.word	0x000086b0
        /*0888*/ 	.word	0x00000036
        /*088c*/ 	.word	0x00000000
        /*0890*/ 	.short	0x0101
        /*0892*/ 	.byte	0xff
	.zero		1


	//   ....[119]....
        /*0894*/ 	.word	0x00008c50
        /*0898*/ 	.word	0x00000000
        /*089c*/ 	.word	0x00000000
        /*08a0*/ 	.short	0x0101
        /*08a2*/ 	.byte	0xff
	.zero		1


	//   ....[120]....
        /*08a4*/ 	.word	0x00008ef0
        /*08a8*/ 	.word	0x000000ff
        /*08ac*/ 	.word	0x00000000
        /*08b0*/ 	.short	0x0101
        /*08b2*/ 	.byte	0x06
	.zero		1


	//   ....[121]....
        /*08b4*/ 	.word	0x00008f10
        /*08b8*/ 	.word	0x00000000
        /*08bc*/ 	.word	0x00000120
        /*08c0*/ 	.short	0x010a
        /*08c2*/ 	.byte	0xff
	.zero		1


	//   ....[122]....
        /*08c4*/ 	.word	0x00008f70
        /*08c8*/ 	.word	0x00000000
        /*08cc*/ 	.word	0x00000030
        /*08d0*/ 	.short	0x010a
        /*08d2*/ 	.byte	0xff
	.zero		1


	//   ....[123]....
        /*08d4*/ 	.word	0x00008fd0
        /*08d8*/ 	.word	0x00000000
        /*08dc*/ 	.word	0x00000030
        /*08e0*/ 	.short	0x010a
        /*08e2*/ 	.byte	0xff
	.zero		1


	//   ....[124]....
        /*08e4*/ 	.word	0x00009020
        /*08e8*/ 	.word	0x00000003
        /*08ec*/ 	.word	0x000000b0
        /*08f0*/ 	.short	0x010a
        /*08f2*/ 	.byte	0xff
	.zero		1


	//   ....[125]....
        /*08f4*/ 	.word	0x00009080
        /*08f8*/ 	.word	0x00000000
        /*08fc*/ 	.word	0x00000000
        /*0900*/ 	.short	0x010a
        /*0902*/ 	.byte	0xff
	.zero		1


	//   ....[126]....
        /*0904*/ 	.word	0x000090e0
        /*0908*/ 	.word	0x00000000
        /*090c*/ 	.word	0x00000000
        /*0910*/ 	.short	0x010a
        /*0912*/ 	.byte	0xff
	.zero		1


	//   ....[127]....
        /*0914*/ 	.word	0x00009140
        /*0918*/ 	.word	0x00000000
        /*091c*/ 	.word	0x00000000
        /*0920*/ 	.short	0x010a
        /*0922*/ 	.byte	0xff
	.zero		1


	//   ....[128]....
        /*0924*/ 	.word	0x000091a0
        /*0928*/ 	.word	0x00000000
        /*092c*/ 	.word	0x00000000
        /*0930*/ 	.short	0x010a
        /*0932*/ 	.byte	0xff
	.zero		1


	//   ....[129]....
        /*0934*/ 	.word	0x00009200
        /*0938*/ 	.word	0x00000000
        /*093c*/ 	.word	0x00000000
        /*0940*/ 	.short	0x010a
        /*0942*/ 	.byte	0xff
	.zero		1


	//   ....[130]....
        /*0944*/ 	.word	0x00009250
        /*0948*/ 	.word	0x00000002
        /*094c*/ 	.word	0x00000110
        /*0950*/ 	.short	0x010a
        /*0952*/ 	.byte	0xff
	.zero		1


	//   ....[131]....
        /*0954*/ 	.word	0x000092b0
        /*0958*/ 	.word	0x00000002
        /*095c*/ 	.word	0x000000c0
        /*0960*/ 	.short	0x010a
        /*0962*/ 	.byte	0xff
	.zero		1


	//   ....[132]....
        /*0964*/ 	.word	0x00009300
        /*0968*/ 	.word	0x00000002
        /*096c*/ 	.word	0x000000b0
        /*0970*/ 	.short	0x010a
        /*0972*/ 	.byte	0xff
	.zero		1


	//   ....[133]....
        /*0974*/ 	.word	0x00009360
        /*0978*/ 	.word	0x00000000
        /*097c*/ 	.word	0x000000c0
        /*0980*/ 	.short	0x010a
        /*0982*/ 	.byte	0xff
	.zero		1


	//   ....[134]....
        /*0984*/ 	.word	0x000093c0
        /*0988*/ 	.word	0x00000005
        /*098c*/ 	.word	0x00000008
        /*0990*/ 	.short	0x010a
        /*0992*/ 	.byte	0xff
	.zero		1


	//   ....[135]....
        /*0994*/ 	.word	0x000094a0
        /*0998*/ 	.word	0x00000000
        /*099c*/ 	.word	0x00000008
        /*09a0*/ 	.short	0x010a
        /*09a2*/ 	.byte	0xff
	.zero		1


	//   ....[136]....
        /*09a4*/ 	.word	0x000094f0
        /*09a8*/ 	.word	0x00000000
        /*09ac*/ 	.word	0x000000b0
        /*09b0*/ 	.short	0x010a
        /*09b2*/ 	.byte	0xff
	.zero		1


	//   ....[137]....
        /*09b4*/ 	.word	0x00009550
        /*09b8*/ 	.word	0x00000000
        /*09bc*/ 	.word	0x000000f0
        /*09c0*/ 	.short	0x010a
        /*09c2*/ 	.byte	0xff
	.zero		1


	//   ....[138]....
        /*09c4*/ 	.word	0x000095b0
        /*09c8*/ 	.word	0x00000000
        /*09cc*/ 	.word	0x00000000
        /*09d0*/ 	.short	0x010a
        /*09d2*/ 	.byte	0xff
	.zero		1


	//   ....[139]....
        /*09d4*/ 	.word	0x00009610
        /*09d8*/ 	.word	0x00000000
        /*09dc*/ 	.word	0x00000000
        /*09e0*/ 	.short	0x010a
        /*09e2*/ 	.byte	0xff
	.zero		1


	//   ....[140]....
        /*09e4*/ 	.word	0x00009670
        /*09e8*/ 	.word	0x00000000
        /*09ec*/ 	.word	0x00000000
        /*09f0*/ 	.short	0x010a
        /*09f2*/ 	.byte	0xff
	.zero		1


	//   ....[141]....
        /*09f4*/ 	.word	0x000096d0
        /*09f8*/ 	.word	0x00000000
        /*09fc*/ 	.word	0x00000000
        /*0a00*/ 	.short	0x010a
        /*0a02*/ 	.byte	0xff
	.zero		1


	//   ....[142]....
        /*0a04*/ 	.word	0x00009730
        /*0a08*/ 	.word	0x00000000
        /*0a0c*/ 	.word	0x00000130
        /*0a10*/ 	.short	0x010a
        /*0a12*/ 	.byte	0xff
	.zero		1


	//   ....[143]....
        /*0a14*/ 	.word	0x00009780
        /*0a18*/ 	.word	0x0000000c
        /*0a1c*/ 	.word	0x000000b0
        /*0a20*/ 	.short	0x010a
        /*0a22*/ 	.byte	0xff
	.zero		1


	//   ....[144]....
        /*0a24*/ 	.word	0x000097e0
        /*0a28*/ 	.word	0x00000000
        /*0a2c*/ 	.word	0x000000a8
        /*0a30*/ 	.short	0x010a
        /*0a32*/ 	.byte	0xff
	.zero		1


	//   ....[145]....
        /*0a34*/ 	.word	0x00009840
        /*0a38*/ 	.word	0x00000000
        /*0a3c*/ 	.word	0x00000080
        /*0a40*/ 	.short	0x010a
        /*0a42*/ 	.byte	0xff
	.zero		1


	//   ....[146]....
        /*0a44*/ 	.word	0x000098a0
        /*0a48*/ 	.word	0x00000000
        /*0a4c*/ 	.word	0x00000088
        /*0a50*/ 	.short	0x010a
        /*0a52*/ 	.byte	0xff
	.zero		1


	//   ....[147]....
        /*0a54*/ 	.word	0x00009900
        /*0a58*/ 	.word	0x00000000
        /*0a5c*/ 	.word	0x00000090
        /*0a60*/ 	.short	0x010a
        /*0a62*/ 	.byte	0xff
	.zero		1


	//   ....[148]....
        /*0a64*/ 	.word	0x00009960
        /*0a68*/ 	.word	0x00000000
        /*0a6c*/ 	.word	0x00000098
        /*0a70*/ 	.short	0x010a
        /*0a72*/ 	.byte	0xff
	.zero		1


	//   ....[149]....
        /*0a74*/ 	.word	0x000099c0
        /*0a78*/ 	.word	0x00000000
        /*0a7c*/ 	.word	0x00000080
        /*0a80*/ 	.short	0x010a
        /*0a82*/ 	.byte	0xff
	.zero		1


	//   ....[150]....
        /*0a84*/ 	.word	0x00009a20
        /*0a88*/ 	.word	0x00000000
        /*0a8c*/ 	.word	0x00000088
        /*0a90*/ 	.short	0x010a
        /*0a92*/ 	.byte	0xff
	.zero		1


	//   ....[151]....
        /*0a94*/ 	.word	0x00009a80
        /*0a98*/ 	.word	0x00000000
        /*0a9c*/ 	.word	0x00000090
        /*0aa0*/ 	.short	0x010a
        /*0aa2*/ 	.byte	0xff
	.zero		1


	//   ....[152]....
        /*0aa4*/ 	.word	0x00009ad0
        /*0aa8*/ 	.word	0x00000003
        /*0aac*/ 	.word	0x000000b0
        /*0ab0*/ 	.short	0x010a
        /*0ab2*/ 	.byte	0xff
	.zero		1


	//   ....[153]....
        /*0ab4*/ 	.word	0x00009b30
        /*0ab8*/ 	.word	0x00000002
        /*0abc*/ 	.word	0x00000060
        /*0ac0*/ 	.short	0x010a
        /*0ac2*/ 	.byte	0xff
	.zero		1


	//   ....[154]....
        /*0ac4*/ 	.word	0x00009b80
        /*0ac8*/ 	.word	0x00000036
        /*0acc*/ 	.word	0x000000d0
        /*0ad0*/ 	.short	0x010a
        /*0ad2*/ 	.byte	0xff
	.zero		1


	//   ....[155]....
        /*0ad4*/ 	.word	0x00009bd0
        /*0ad8*/ 	.word	0x00000002
        /*0adc*/ 	.word	0x00000060
        /*0ae0*/ 	.short	0x010a
        /*0ae2*/ 	.byte	0xff
	.zero		1


	//   ....[156]....
        /*0ae4*/ 	.word	0x00009c20
        /*0ae8*/ 	.word	0x00000002
        /*0aec*/ 	.word	0x00000060
        /*0af0*/ 	.short	0x010a
        /*0af2*/ 	.byte	0xff
	.zero		1


	//   ....[157]....
        /*0af4*/ 	.word	0x00009c70
        /*0af8*/ 	.word	0x00000003
        /*0afc*/ 	.word	0x00000060
        /*0b00*/ 	.short	0x010a
        /*0b02*/ 	.byte	0xff
	.zero		1


	//----- nvinfo : EIATTR_NUM_MBARRIERS
	.align		4
.L_47:
        /*0b04*/ 	.byte	0x03, 0x38
        /*0b06*/ 	.short	0x0027


	//----- nvinfo : EIATTR_EXIT_INSTR_OFFSETS
	.align		4
        /*0b08*/ 	.byte	0x04, 0x1c
        /*0b0a*/ 	.short	(.L_49 - .L_48)


	//   ....[0]....
.L_48:
        /*0b0c*/ 	.word	0x00002cc0


	//   ....[1]....
        /*0b10*/ 	.word	0x000031b0


	//   ....[2]....
        /*0b14*/ 	.word	0x00003210


	//   ....[3]....
        /*0b18*/ 	.word	0x00004580


	//   ....[4]....
        /*0b1c*/ 	.word	0x00005870


	//   ....[5]....
        /*0b20*/ 	.word	0x000058b0


	//   ....[6]....
        /*0b24*/ 	.word	0x00008df0


	//   ....[7]....
        /*0b28*/ 	.word	0x00008e60


	//   ....[8]....
        /*0b2c*/ 	.word	0x00008e90


	//   ....[9]....
        /*0b30*/ 	.word	0x00008f00


	//----- nvinfo : EIATTR_MAX_THREADS
	.align		4
.L_49:
        /*0b34*/ 	.byte	0x04, 0x05
        /*0b36*/ 	.short	(.L_51 - .L_50)
.L_50:
        /*0b38*/ 	.word	0x00000100
        /*0b3c*/ 	.word	0x00000001
        /*0b40*/ 	.word	0x00000001


	//----- nvinfo : EIATTR_CRS_STACK_SIZE
	.align		4
.L_51:
        /*0b44*/ 	.byte	0x04, 0x1e
        /*0b46*/ 	.short	(.L_53 - .L_52)
.L_52:
        /*0b48*/ 	.word	0x00000000


	//----- nvinfo : EIATTR_CBANK_PARAM_SIZE
	.align		4
.L_53:
        /*0b4c*/ 	.byte	0x03, 0x19
        /*0b4e*/ 	.short	0x0800


	//----- nvinfo : EIATTR_PARAM_CBANK
	.align		4
        /*0b50*/ 	.byte	0x04, 0x0a
        /*0b52*/ 	.short	(.L_55 - .L_54)
	.align		4
.L_54:
        /*0b54*/ 	.word	index@(.nv.constant0._ZN7cutlass13device_kernelINS_4gemm6kernel13GemmUniversalIN4cute5tupleIJiiiiEEENS1_10collective13CollectiveMmaINS1_35MainloopSm100TmaUmmaWarpSpecializedILi6ELi2ELi4ENS5_IJNS4_1CILi2EEENSA_ILi4EEENSA_ILi1EEEEEEEENS5_IJNSA_ILi128EEESG_NSA_ILi64EEEEEENS_6half_tENS5_IJlSD_lEEESJ_NS5_IJSD_llEEENS4_8TiledMMAINS4_8MMA_AtomIJNS4_26SM100_MMA_F16BF16_2x1SM_SSISJ_SJ_fLi128ELi128ELNS4_4UMMA5MajorE0ELSQ_1ELNSP_7ScaleInE0ELSR_0EEEEEENS4_6LayoutINS5_IJSD_SD_SD_EEENS5_IJNSA_ILi0EEESW_SW_EEEEENS5_IJNS4_10UnderscoreESZ_SZ_EEEEENS4_28SM100_TMA_2SM_LOAD_MULTICASTENS4_14ComposedLayoutINS4_7SwizzleILi3ELi4ELi3EEENS4_18smem_ptr_flag_bitsILi16EEENSU_INS5_IJNSA_ILi8EEESH_EEENS5_IJSH_SD_EEEEEEEvNS4_8identityENS4_18SM100_TMA_2SM_LOADENS13_IS15_S17_NSU_INS5_IJSH_S18_EEENS5_IJSD_SH_EEEEEEEvS1D_EENS_8epilogue10collective18CollectiveEpilogueINS1K_23Sm100TmaWarpSpecializedILi4ELi2ELi16ELb1ELb0EEEJNS5_IJSH_SG_SH_EEENS5_IJNSU_ISH_SD_EENSU_INS5_IJNSA_ILi16EEESB_EEES1G_EEEEESJ_SK_SJ_SK_NS1K_6fusion15FusionCallbacksIS1O_NS1V_17LinearCombinationISJ_fSJ_fLNS_15FloatRoundStyleE2EEES1P_S1U_JEEENS4_5SM1004TMEM4LOAD26SM100_TMEM_LOAD_32dp32b16xENS4_13SM90_TMA_LOADENS13_INS14_ILi1ELi4ELi3EEES17_NSU_INS5_IJS18_S1R_EEENS5_IJS1R_SD_EEEEEEENS4_39AutoVectorizingCopyWithAssumedAlignmentILi128EEENS4_14SM90_TMA_STOREES2A_S2C_S2C_EEEvvEEEEvNT_6ParamsE)
        /*0b58*/ 	.short	0x0380
        /*0b5a*/ 	.short	0x0800


	//----- nvinfo : EIATTR_SW_WAR
	.align		4
.L_55:
        /*0b5c*/ 	.byte	0x04, 0x36
        /*0b5e*/ 	.short	(.L_57 - .L_56)
.L_56:
        /*0b60*/ 	.word	0x00000008
.L_57:


//--------------------- .nv.callgraph             --------------------------
	.section	.nv.callgraph,"",@"SHT_CUDA_CALLGRAPH"
	.align	4
	.sectionentsize	8
	.align		4
        /*0000*/ 	.word	0x00000000
	.align		4
        /*0004*/ 	.word	0xffffffff
	.align		4
        /*0008*/ 	.word	index@(_ZN7cutlass13device_kernelINS_4gemm6kernel13GemmUniversalIN4cute5tupleIJiiiiEEENS1_10collective13CollectiveMmaINS1_35MainloopSm100TmaUmmaWarpSpecializedILi6ELi2ELi4ENS5_IJNS4_1CILi2EEENSA_ILi4EEENSA_ILi1EEEEEEEENS5_IJNSA_ILi128EEESG_NSA_ILi64EEEEEENS_6half_tENS5_IJlSD_lEEESJ_NS5_IJSD_llEEENS4_8TiledMMAINS4_8MMA_AtomIJNS4_26SM100_MMA_F16BF16_2x1SM_SSISJ_SJ_fLi128ELi128ELNS4_4UMMA5MajorE0ELSQ_1ELNSP_7ScaleInE0ELSR_0EEEEEENS4_6LayoutINS5_IJSD_SD_SD_EEENS5_IJNSA_ILi0EEESW_SW_EEEEENS5_IJNS4_10UnderscoreESZ_SZ_EEEEENS4_28SM100_TMA_2SM_LOAD_MULTICASTENS4_14ComposedLayoutINS4_7SwizzleILi3ELi4ELi3EEENS4_18smem_ptr_flag_bitsILi16EEENSU_INS5_IJNSA_ILi8EEESH_EEENS5_IJSH_SD_EEEEEEEvNS4_8identityENS4_18SM100_TMA_2SM_LOADENS13_IS15_S17_NSU_INS5_IJSH_S18_EEENS5_IJSD_SH_EEEEEEEvS1D_EENS_8epilogue10collective18CollectiveEpilogueINS1K_23Sm100TmaWarpSpecializedILi4ELi2ELi16ELb1ELb0EEEJNS5_IJSH_SG_SH_EEENS5_IJNSU_ISH_SD_EENSU_INS5_IJNSA_ILi16EEESB_EEES1G_EEEEESJ_SK_SJ_SK_NS1K_6fusion15FusionCallbacksIS1O_NS1V_17LinearCombinationISJ_fSJ_fLNS_15FloatRoundStyleE2EEES1P_S1U_JEEENS4_5SM1004TMEM4LOAD26SM100_TMEM_LOAD_32dp32b16xENS4_13SM90_TMA_LOADENS13_INS14_ILi1ELi4ELi3EEES17_NSU_INS5_IJS18_S1R_EEENS5_IJS1R_SD_EEEEEEENS4_39AutoVectorizingCopyWithAssumedAlignmentILi128EEENS4_14SM90_TMA_STOREES2A_S2C_S2C_EEEvvEEEEvNT_6ParamsE)
	.align		4
        /*000c*/ 	.word	index@(__assertfail)
	.align		4
        /*0010*/ 	.word	0x00000000
	.align		4
        /*0014*/ 	.word	0xfffffffe
	.align		4
        /*0018*/ 	.word	0x00000000
	.align		4
        /*001c*/ 	.word	0xfffffffd
	.align		4
        /*0020*/ 	.word	0x00000000
	.align		4
        /*0024*/ 	.word	0xfffffffc


//--------------------- .nv.constant4             --------------------------
	.section	.nv.constant4,"a",@progbits
	.align	8
	.align		8
.nv.constant4:
        /*0000*/ 	.dword	__assertfail
	.align		8
        /*0008*/ 	.dword	__unnamed_1
	.align		8
        /*0010*/ 	.dword	__unnamed_2
	.align		8
        /*0018*/ 	.dword	_ZN40_INTERNAL_e86aab25_4_k_cu_9fc39977_389414cuda3std3__45__cpo5beginE
	.align		8
        /*0020*/ 	.dword	_ZN40_INTERNAL_e86aab25_4_k_cu_9fc39977_389414cuda3std3__45__cpo3endE
	.align		8
        /*0028*/ 	.dword	_ZN40_INTERNAL_e86aab25_4_k_cu_9fc39977_389414cuda3std3__45__cpo6cbeginE
	.align		8
        /*0030*/ 	.dword	_ZN40_INTERNAL_e86aab25_4_k_cu_9fc39977_389414cuda3std3__45__cpo4cendE
	.align		8
        /*0038*/ 	.dword	_ZN40_INTERNAL_e86aab25_4_k_cu_9fc39977_389414cuda3std3__442_GLOBAL__N__e86aab25_4_k_cu_9fc39977_389416ignoreE
	.align		8
        /*0040*/ 	.dword	_ZN40_INTERNAL_e86aab25_4_k_cu_9fc39977_389414cuda3std3__419piecewise_constructE
	.align		8
        /*0048*/ 	.dword	_ZN40_INTERNAL_e86aab25_4_k_cu_9fc39977_389414cuda3std3__48in_placeE
	.align		8
        /*0050*/ 	.dword	_ZN40_INTERNAL_e86aab25_4_k_cu_9fc39977_389414cuda3std6ranges3__45__cpo4swapE
	.align		8
        /*0058*/ 	.dword	_ZN40_INTERNAL_e86aab25_4_k_cu_9fc39977_389414cuda3std6ranges3__45__cpo9iter_moveE
	.align		8
        /*0060*/ 	.dword	_ZN40_INTERNAL_e86aab25_4_k_cu_9fc39977_389414cute7productE
	.align		8
        /*0068*/ 	.dword	_ZN40_INTERNAL_e86aab25_4_k_cu_9fc39977_389414cute1_E
	.align		8
        /*0070*/ 	.dword	$str$25
	.align		8
        /*0078*/ 	.dword	$str$26
	.align		8
        /*0080*/ 	.dword	$str$27
	.align		8
        /*0088*/ 	.dword	$str$28


//--------------------- .text._ZN7cutlass13device_kernelINS_4gemm6kernel13GemmUniversalIN4cute5tupleIJiiiiEEENS1_10collective13CollectiveMmaINS1_35MainloopSm100TmaUmmaWarpSpecializedILi6ELi2ELi4ENS5_IJNS4_1CILi2EEENSA_ILi4EEENSA_ILi1EEEEEEEENS5_IJNSA_ILi128EEESG_NSA_ILi64EEEEEENS_6half_tENS5_IJlSD_lEEESJ_NS5_IJSD_llEEENS4_8TiledMMAINS4_8MMA_AtomIJNS4_26SM100_MMA_F16BF16_2x1SM_SSISJ_SJ_fLi128ELi128ELNS4_4UMMA5MajorE0ELSQ_1ELNSP_7ScaleInE0ELSR_0EEEEEENS4_6LayoutINS5_IJSD_SD_SD_EEENS5_IJNSA_ILi0EEESW_SW_EEEEENS5_IJNS4_10UnderscoreESZ_SZ_EEEEENS4_28SM100_TMA_2SM_LOAD_MULTICASTENS4_14ComposedLayoutINS4_7SwizzleILi3ELi4ELi3EEENS4_18smem_ptr_flag_bitsILi16EEENSU_INS5_IJNSA_ILi8EEESH_EEENS5_IJSH_SD_EEEEEEEvNS4_8identityENS4_18SM100_TMA_2SM_LOADENS13_IS15_S17_NSU_INS5_IJSH_S18_EEENS5_IJSD_SH_EEEEEEEvS1D_EENS_8epilogue10collective18CollectiveEpilogueINS1K_23Sm100TmaWarpSpecializedILi4ELi2ELi16ELb1ELb0EEEJNS5_IJSH_SG_SH_EEENS5_IJNSU_ISH_SD_EENSU_INS5_IJNSA_ILi16EEESB_EEES1G_EEEEESJ_SK_SJ_SK_NS1K_6fusion15FusionCallbacksIS1O_NS1V_17LinearCombinationISJ_fSJ_fLNS_15FloatRoundStyleE2EEES1P_S1U_JEEENS4_5SM1004TMEM4LOAD26SM100_TMEM_LOAD_32dp32b16xENS4_13SM90_TMA_LOADENS13_INS14_ILi1ELi4ELi3EEES17_NSU_INS5_IJS18_S1R_EEENS5_IJS1R_SD_EEEEEEENS4_39AutoVectorizingCopyWithAssumedAlignmentILi128EEENS4_14SM90_TMA_STOREES2A_S2C_S2C_EEEvvEEEEvNT_6ParamsE --------------------------
	.section	.text._ZN7cutlass13device_kernelINS_4gemm6kernel13GemmUniversalIN4cute5tupleIJiiiiEEENS1_10collective13CollectiveMmaINS1_35MainloopSm100TmaUmmaWarpSpecializedILi6ELi2ELi4ENS5_IJNS4_1CILi2EEENSA_ILi4EEENSA_ILi1EEEEEEEENS5_IJNSA_ILi128EEESG_NSA_ILi64EEEEEENS_6half_tENS5_IJlSD_lEEESJ_NS5_IJSD_llEEENS4_8TiledMMAINS4_8MMA_AtomIJNS4_26SM100_MMA_F16BF16_2x1SM_SSISJ_SJ_fLi128ELi128ELNS4_4UMMA5MajorE0ELSQ_1ELNSP_7ScaleInE0ELSR_0EEEEEENS4_6LayoutINS5_IJSD_SD_SD_EEENS5_IJNSA_ILi0EEESW_SW_EEEEENS5_IJNS4_10UnderscoreESZ_SZ_EEEEENS4_28SM100_TMA_2SM_LOAD_MULTICASTENS4_14ComposedLayoutINS4_7SwizzleILi3ELi4ELi3EEENS4_18smem_ptr_flag_bitsILi16EEENSU_INS5_IJNSA_ILi8EEESH_EEENS5_IJSH_SD_EEEEEEEvNS4_8identityENS4_18SM100_TMA_2SM_LOADENS13_IS15_S17_NSU_INS5_IJSH_S18_EEENS5_IJSD_SH_EEEEEEEvS1D_EENS_8epilogue10collective18CollectiveEpilogueINS1K_23Sm100TmaWarpSpecializedILi4ELi2ELi16ELb1ELb0EEEJNS5_IJSH_SG_SH_EEENS5_IJNSU_ISH_SD_EENSU_INS5_IJNSA_ILi16EEESB_EEES1G_EEEEESJ_SK_SJ_SK_NS1K_6fusion15FusionCallbacksIS1O_NS1V_17LinearCombinationISJ_fSJ_fLNS_15FloatRoundStyleE2EEES1P_S1U_JEEENS4_5SM1004TMEM4LOAD26SM100_TMEM_LOAD_32dp32b16xENS4_13SM90_TMA_LOADENS13_INS14_ILi1ELi4ELi3EEES17_NSU_INS5_IJS18_S1R_EEENS5_IJS1R_SD_EEEEEEENS4_39AutoVectorizingCopyWithAssumedAlignmentILi128EEENS4_14SM90_TMA_STOREES2A_S2C_S2C_EEEvvEEEEvNT_6ParamsE,"ax",@progbits
	.align	128
.text._ZN7cutlass13device_kernelINS_4gemm6kernel13GemmUniversalIN4cute5tupleIJiiiiEEENS1_10collective13CollectiveMmaINS1_35MainloopSm100TmaUmmaWarpSpecializedILi6ELi2ELi4ENS5_IJNS4_1CILi2EEENSA_ILi4EEENSA_ILi1EEEEEEEENS5_IJNSA_ILi128EEESG_NSA_ILi64EEEEEENS_6half_tENS5_IJlSD_lEEESJ_NS5_IJSD_llEEENS4_8TiledMMAINS4_8MMA_AtomIJNS4_26SM100_MMA_F16BF16_2x1SM_SSISJ_SJ_fLi128ELi128ELNS4_4UMMA5MajorE0ELSQ_1ELNSP_7ScaleInE0ELSR_0EEEEEENS4_6LayoutINS5_IJSD_SD_SD_EEENS5_IJNSA_ILi0EEESW_SW_EEEEENS5_IJNS4_10UnderscoreESZ_SZ_EEEEENS4_28SM100_TMA_2SM_LOAD_MULTICASTENS4_14ComposedLayoutINS4_7SwizzleILi3ELi4ELi3EEENS4_18smem_ptr_flag_bitsILi16EEENSU_INS5_IJNSA_ILi8EEESH_EEENS5_IJSH_SD_EEEEEEEvNS4_8identityENS4_18SM100_TMA_2SM_LOADENS13_IS15_S17_NSU_INS5_IJSH_S18_EEENS5_IJSD_SH_EEEEEEEvS1D_EENS_8epilogue10collective18CollectiveEpilogueINS1K_23Sm100TmaWarpSpecializedILi4ELi2ELi16ELb1ELb0EEEJNS5_IJSH_SG_SH_EEENS5_IJNSU_ISH_SD_EENSU_INS5_IJNSA_ILi16EEESB_EEES1G_EEEEESJ_SK_SJ_SK_NS1K_6fusion15FusionCallbacksIS1O_NS1V_17LinearCombinationISJ_fSJ_fLNS_15FloatRoundStyleE2EEES1P_S1U_JEEENS4_5SM1004TMEM4LOAD26SM100_TMEM_LOAD_32dp32b16xENS4_13SM90_TMA_LOADENS13_INS14_ILi1ELi4ELi3EEES17_NSU_INS5_IJS18_S1R_EEENS5_IJS1R_SD_EEEEEEENS4_39AutoVectorizingCopyWithAssumedAlignmentILi128EEENS4_14SM90_TMA_STOREES2A_S2C_S2C_EEEvvEEEEvNT_6ParamsE:
        .type           _ZN7cutlass13device_kernelINS_4gemm6kernel13GemmUniversalIN4cute5tupleIJiiiiEEENS1_10collective13CollectiveMmaINS1_35MainloopSm100TmaUmmaWarpSpecializedILi6ELi2ELi4ENS5_IJNS4_1CILi2EEENSA_ILi4EEENSA_ILi1EEEEEEEENS5_IJNSA_ILi128EEESG_NSA_ILi64EEEEEENS_6half_tENS5_IJlSD_lEEESJ_NS5_IJSD_llEEENS4_8TiledMMAINS4_8MMA_AtomIJNS4_26SM100_MMA_F16BF16_2x1SM_SSISJ_SJ_fLi128ELi128ELNS4_4UMMA5MajorE0ELSQ_1ELNSP_7ScaleInE0ELSR_0EEEEEENS4_6LayoutINS5_IJSD_SD_SD_EEENS5_IJNSA_ILi0EEESW_SW_EEEEENS5_IJNS4_10UnderscoreESZ_SZ_EEEEENS4_28SM100_TMA_2SM_LOAD_MULTICASTENS4_14ComposedLayoutINS4_7SwizzleILi3ELi4ELi3EEENS4_18smem_ptr_flag_bitsILi16EEENSU_INS5_IJNSA_ILi8EEESH_EEENS5_IJSH_SD_EEEEEEEvNS4_8identityENS4_18SM100_TMA_2SM_LOADENS13_IS15_S17_NSU_INS5_IJSH_S18_EEENS5_IJSD_SH_EEEEEEEvS1D_EENS_8epilogue10collective18CollectiveEpilogueINS1K_23Sm100TmaWarpSpecializedILi4ELi2ELi16ELb1ELb0EEEJNS5_IJSH_SG_SH_EEENS5_IJNSU_ISH_SD_EENSU_INS5_IJNSA_ILi16EEESB_EEES1G_EEEEESJ_SK_SJ_SK_NS1K_6fusion15FusionCallbacksIS1O_NS1V_17LinearCombinationISJ_fSJ_fLNS_15FloatRoundStyleE2EEES1P_S1U_JEEENS4_5SM1004TMEM4LOAD26SM100_TMEM_LOAD_32dp32b16xENS4_13SM90_TMA_LOADENS13_INS14_ILi1ELi4ELi3EEES17_NSU_INS5_IJS18_S1R_EEENS5_IJS1R_SD_EEEEEEENS4_39AutoVectorizingCopyWithAssumedAlignmentILi128EEENS4_14SM90_TMA_STOREES2A_S2C_S2C_EEEvvEEEEvNT_6ParamsE,@function
        .size           _ZN7cutlass13device_kernelINS_4gemm6kernel13GemmUniversalIN4cute5tupleIJiiiiEEENS1_10collective13CollectiveMmaINS1_35MainloopSm100TmaUmmaWarpSpecializedILi6ELi2ELi4ENS5_IJNS4_1CILi2EEENSA_ILi4EEENSA_ILi1EEEEEEEENS5_IJNSA_ILi128EEESG_NSA_ILi64EEEEEENS_6half_tENS5_IJlSD_lEEESJ_NS5_IJSD_llEEENS4_8TiledMMAINS4_8MMA_AtomIJNS4_26SM100_MMA_F16BF16_2x1SM_SSISJ_SJ_fLi128ELi128ELNS4_4UMMA5MajorE0ELSQ_1ELNSP_7ScaleInE0ELSR_0EEEEEENS4_6LayoutINS5_IJSD_SD_SD_EEENS5_IJNSA_ILi0EEESW_SW_EEEEENS5_IJNS4_10UnderscoreESZ_SZ_EEEEENS4_28SM100_TMA_2SM_LOAD_MULTICASTENS4_14ComposedLayoutINS4_7SwizzleILi3ELi4ELi3EEENS4_18smem_ptr_flag_bitsILi16EEENSU_INS5_IJNSA_ILi8EEESH_EEENS5_IJSH_SD_EEEEEEEvNS4_8identityENS4_18SM100_TMA_2SM_LOADENS13_IS15_S17_NSU_INS5_IJSH_S18_EEENS5_IJSD_SH_EEEEEEEvS1D_EENS_8epilogue10collective18CollectiveEpilogueINS1K_23Sm100TmaWarpSpecializedILi4ELi2ELi16ELb1ELb0EEEJNS5_IJSH_SG_SH_EEENS5_IJNSU_ISH_SD_EENSU_INS5_IJNSA_ILi16EEESB_EEES1G_EEEEESJ_SK_SJ_SK_NS1K_6fusion15FusionCallbacksIS1O_NS1V_17LinearCombinationISJ_fSJ_fLNS_15FloatRoundStyleE2EEES1P_S1U_JEEENS4_5SM1004TMEM4LOAD26SM100_TMEM_LOAD_32dp32b16xENS4_13SM90_TMA_LOADENS13_INS14_ILi1ELi4ELi3EEES17_NSU_INS5_IJS18_S1R_EEENS5_IJS1R_SD_EEEEEEENS4_39AutoVectorizingCopyWithAssumedAlignmentILi128EEENS4_14SM90_TMA_STOREES2A_S2C_S2C_EEEvvEEEEvNT_6ParamsE,(.L_x_203 - _ZN7cutlass13device_kernelINS_4gemm6kernel13GemmUniversalIN4cute5tupleIJiiiiEEENS1_10collective13CollectiveMmaINS1_35MainloopSm100TmaUmmaWarpSpecializedILi6ELi2ELi4ENS5_IJNS4_1CILi2EEENSA_ILi4EEENSA_ILi1EEEEEEEENS5_IJNSA_ILi128EEESG_NSA_ILi64EEEEEENS_6half_tENS5_IJlSD_lEEESJ_NS5_IJSD_llEEENS4_8TiledMMAINS4_8MMA_AtomIJNS4_26SM100_MMA_F16BF16_2x1SM_SSISJ_SJ_fLi128ELi128ELNS4_4UMMA5MajorE0ELSQ_1ELNSP_7ScaleInE0ELSR_0EEEEEENS4_6LayoutINS5_IJSD_SD_SD_EEENS5_IJNSA_ILi0EEESW_SW_EEEEENS5_IJNS4_10UnderscoreESZ_SZ_EEEEENS4_28SM100_TMA_2SM_LOAD_MULTICASTENS4_14ComposedLayoutINS4_7SwizzleILi3ELi4ELi3EEENS4_18smem_ptr_flag_bitsILi16EEENSU_INS5_IJNSA_ILi8EEESH_EEENS5_IJSH_SD_EEEEEEEvNS4_8identityENS4_18SM100_TMA_2SM_LOADENS13_IS15_S17_NSU_INS5_IJSH_S18_EEENS5_IJSD_SH_EEEEEEEvS1D_EENS_8epilogue10collective18CollectiveEpilogueINS1K_23Sm100TmaWarpSpecializedILi4ELi2ELi16ELb1ELb0EEEJNS5_IJSH_SG_SH_EEENS5_IJNSU_ISH_SD_EENSU_INS5_IJNSA_ILi16EEESB_EEES1G_EEEEESJ_SK_SJ_SK_NS1K_6fusion15FusionCallbacksIS1O_NS1V_17LinearCombinationISJ_fSJ_fLNS_15FloatRoundStyleE2EEES1P_S1U_JEEENS4_5SM1004TMEM4LOAD26SM100_TMEM_LOAD_32dp32b16xENS4_13SM90_TMA_LOADENS13_INS14_ILi1ELi4ELi3EEES17_NSU_INS5_IJS18_S1R_EEENS5_IJS1R_SD_EEEEEEENS4_39AutoVectorizingCopyWithAssumedAlignmentILi128EEENS4_14SM90_TMA_STOREES2A_S2C_S2C_EEEvvEEEEvNT_6ParamsE)
        .other          _ZN7cutlass13device_kernelINS_4gemm6kernel13GemmUniversalIN4cute5tupleIJiiiiEEENS1_10collective13CollectiveMmaINS1_35MainloopSm100TmaUmmaWarpSpecializedILi6ELi2ELi4ENS5_IJNS4_1CILi2EEENSA_ILi4EEENSA_ILi1EEEEEEEENS5_IJNSA_ILi128EEESG_NSA_ILi64EEEEEENS_6half_tENS5_IJlSD_lEEESJ_NS5_IJSD_llEEENS4_8TiledMMAINS4_8MMA_AtomIJNS4_26SM100_MMA_F16BF16_2x1SM_SSISJ_SJ_fLi128ELi128ELNS4_4UMMA5MajorE0ELSQ_1ELNSP_7ScaleInE0ELSR_0EEEEEENS4_6LayoutINS5_IJSD_SD_SD_EEENS5_IJNSA_ILi0EEESW_SW_EEEEENS5_IJNS4_10UnderscoreESZ_SZ_EEEEENS4_28SM100_TMA_2SM_LOAD_MULTICASTENS4_14ComposedLayoutINS4_7SwizzleILi3ELi4ELi3EEENS4_18smem_ptr_flag_bitsILi16EEENSU_INS5_IJNSA_ILi8EEESH_EEENS5_IJSH_SD_EEEEEEEvNS4_8identityENS4_18SM100_TMA_2SM_LOADENS13_IS15_S17_NSU_INS5_IJSH_S18_EEENS5_IJSD_SH_EEEEEEEvS1D_EENS_8epilogue10collective18CollectiveEpilogueINS1K_23Sm100TmaWarpSpecializedILi4ELi2ELi16ELb1ELb0EEEJNS5_IJSH_SG_SH_EEENS5_IJNSU_ISH_SD_EENSU_INS5_IJNSA_ILi16EEESB_EEES1G_EEEEESJ_SK_SJ_SK_NS1K_6fusion15FusionCallbacksIS1O_NS1V_17LinearCombinationISJ_fSJ_fLNS_15FloatRoundStyleE2EEES1P_S1U_JEEENS4_5SM1004TMEM4LOAD26SM100_TMEM_LOAD_32dp32b16xENS4_13SM90_TMA_LOADENS13_INS14_ILi1ELi4ELi3EEES17_NSU_INS5_IJS18_S1R_EEENS5_IJS1R_SD_EEEEEEENS4_39AutoVectorizingCopyWithAssumedAlignmentILi128EEENS4_14SM90_TMA_STOREES2A_S2C_S2C_EEEvvEEEEvNT_6ParamsE,@"STO_CUDA_ENTRY STV_DEFAULT"
_ZN7cutlass13device_kernelINS_4gemm6kernel13GemmUniversalIN4cute5tupleIJiiiiEEENS1_10collective13CollectiveMmaINS1_35MainloopSm100TmaUmmaWarpSpecializedILi6ELi2ELi4ENS5_IJNS4_1CILi2EEENSA_ILi4EEENSA_ILi1EEEEEEEENS5_IJNSA_ILi128EEESG_NSA_ILi64EEEEEENS_6half_tENS5_IJlSD_lEEESJ_NS5_IJSD_llEEENS4_8TiledMMAINS4_8MMA_AtomIJNS4_26SM100_MMA_F16BF16_2x1SM_SSISJ_SJ_fLi128ELi128ELNS4_4UMMA5MajorE0ELSQ_1ELNSP_7ScaleInE0ELSR_0EEEEEENS4_6LayoutINS5_IJSD_SD_SD_EEENS5_IJNSA_ILi0EEESW_SW_EEEEENS5_IJNS4_10UnderscoreESZ_SZ_EEEEENS4_28SM100_TMA_2SM_LOAD_MULTICASTENS4_14ComposedLayoutINS4_7SwizzleILi3ELi4ELi3EEENS4_18smem_ptr_flag_bitsILi16EEENSU_INS5_IJNSA_ILi8EEESH_EEENS5_IJSH_SD_EEEEEEEvNS4_8identityENS4_18SM100_TMA_2SM_LOADENS13_IS15_S17_NSU_INS5_IJSH_S18_EEENS5_IJSD_SH_EEEEEEEvS1D_EENS_8epilogue10collective18CollectiveEpilogueINS1K_23Sm100TmaWarpSpecializedILi4ELi2ELi16ELb1ELb0EEEJNS5_IJSH_SG_SH_EEENS5_IJNSU_ISH_SD_EENSU_INS5_IJNSA_ILi16EEESB_EEES1G_EEEEESJ_SK_SJ_SK_NS1K_6fusion15FusionCallbacksIS1O_NS1V_17LinearCombinationISJ_fSJ_fLNS_15FloatRoundStyleE2EEES1P_S1U_JEEENS4_5SM1004TMEM4LOAD26SM100_TMEM_LOAD_32dp32b16xENS4_13SM90_TMA_LOADENS13_INS14_ILi1ELi4ELi3EEES17_NSU_INS5_IJS18_S1R_EEENS5_IJS1R_SD_EEEEEEENS4_39AutoVectorizingCopyWithAssumedAlignmentILi128EEENS4_14SM90_TMA_STOREES2A_S2C_S2C_EEEvvEEEEvNT_6ParamsE:
[----:B------:R-:W1:Y:S01]  /*0000*/  LDC R1, c[0x0][0x37c] ;  /* 0x0000df00ff017b82 */ /* 0x000e620000000800 */
[----:B------:R-:W2:Y:S01]  /*0010*/  S2R R61, SR_TID.X ;  /* 0x00000000003d7919 */ /* 0x000ea20000002100 */
[----:B------:R-:W3:Y:S06]  /*0020*/  LDCU.64 UR8, c[0x0][0x890] ;  /* 0x00011200ff0877ac */ /* 0x000eec0008000a00 */
[----:B------:R-:W4:Y:S01]  /*0030*/  S2UR UR47, SR_CgaCtaId ;  /* 0x00000000002f79c3 */ /* 0x000f220000008800 */
[----:B------:R-:W-:Y:S02]  /*0040*/  PRMT R50, RZ, 0x7610, R50 ;  /* 0x00007610ff327816 */ /* 0x000fe40000000032 */
[----:B------:R-:W-:-:S02]  /*0050*/  ELECT P0, URZ, PT ;  /* 0x0000000000ff782f */ /* 0x000fc40003800000 */
[----:B---3--:R-:W-:-:S04]  /*0060*/  ISETP.NE.U32.AND P1, PT, RZ, UR8, PT ;  /* 0x00000008ff007c0c */ /* 0x008fc8000bf25070 */
[----:B------:R-:W-:Y:S01]  /*0070*/  ISETP.NE.AND.EX P2, PT, RZ, UR9, PT, P1 ;  /* 0x00000009ff007c0c */ /* 0x000fe2000bf45310 */
[----:B----4-:R-:W-:Y:S02]  /*0080*/  ULOP3.LUT UR48, UR47, 0x1, URZ, 0xc0, !UPT ;  /* 0x000000012f307892 */ /* 0x010fe4000f8ec0ff */
[----:B------:R-:W-:Y:S01]  /*0090*/  ULOP3.LUT UR49, UR47, 0x1, URZ, 0x3c, !UPT ;  /* 0x000000012f317892 */ /* 0x000fe2000f8e3cff */
[----:B--2---:R-:W-:-:S05]  /*00a0*/  SHF.R.U32.HI R51, RZ, 0x5, R61 ;  /* 0x00000005ff337819 */ /* 0x004fca000001163d */
[----:B------:R-:W2:Y:S02]  /*00b0*/  SHFL.IDX PT, R0, R51, RZ, 0x1f ;  /* 0x00001fff33007589 */ /* 0x000ea400000e0000 */
[----:B--2---:R-:W-:Y:S02]  /*00c0*/  R2UR UR23, R0 ;  /* 0x00000000001772ca */ /* 0x004fe400000e0000 */
[----:B-1----:R-:W-:Y:S05]  /*00d0*/  @P2 BRA `(.L_x_0) ;  /* 0x0000000000302947 */ /* 0x002fea0003800000 */
[----:B------:R-:W1:Y:S02]  /*00e0*/  LDCU.64 UR4, c[0x0][0x888] ;  /* 0x00011100ff0477ac */ /* 0x000e640008000a00 */
[----:B-1----:R-:W-:-:S04]  /*00f0*/  UISETP.NE.U32.AND UP0, UPT, UR4, URZ, UPT ;  /* 0x000000ff0400728c */ /* 0x002fc8000bf05070 */
[----:B------:R-:W-:-:S09]  /*0100*/  UISETP.NE.AND.EX UP0, UPT, UR5, URZ, UPT, UP0 ;  /* 0x000000ff0500728c */ /* 0x000fd2000bf05300 */
[----:B------:R-:W-:Y:S05]  /*0110*/  BRA.U !UP0, `(.L_x_1) ;  /* 0x0000000108147547 */ /* 0x000fea000b800000 */
[----:B------:R-:W1:Y:S01]  /*0120*/  LDC.64 R2, c[0x0][0x888] ;  /* 0x00022200ff027b82 */ /* 0x000e620000000a00 */
[----:B------:R-:W1:Y:S02]  /*0130*/  LDCU.64 UR4, c[0x0][0x358] ;  /* 0x00006b00ff0477ac */ /* 0x000e640008000a00 */
[----:B-1----:R1:W5:Y:S01]  /*0140*/  LDG.E R27, desc[UR4][R2.64] ;  /* 0x00000004021b7981 */ /* 0x002362000c1e1900 */
[----:B------:R-:W-:Y:S01]  /*0150*/  HFMA2 R50, -RZ, RZ, 0, 5.9604644775390625e-08 ;  /* 0x00000001ff327431 */ /* 0x000fe200000001ff */
[----:B------:R-:W-:Y:S05]  /*0160*/  BRA `(.L_x_0) ;  /* 0x00000000000c7947 */ /* 0x000fea0003800000 */
.L_x_1:
[----:B------:R-:W1:Y:S01]  /*0170*/  LDCU UR4, c[0x0][0x880] ;  /* 0x00011000ff0477ac */ /* 0x000e620008000800 */
[----:B------:R-:W-:Y:S01]  /*0180*/  HFMA2 R50, -RZ, RZ, 0, 5.9604644775390625e-08 ;  /* 0x00000001ff327431 */ /* 0x000fe200000001ff */
[----:B-1----:R-:W-:-:S07]  /*0190*/  MOV R27, UR4 ;  /* 0x00000004001b7c02 */ /* 0x002fce0008000f00 */
.L_x_0:
[----:B------:R-:W2:Y:S02]  /*01a0*/  LDCU.64 UR4, c[0x0][0x8b0] ;  /* 0x00011600ff0477ac */ /* 0x000ea40008000a00 */
[----:B--2---:R-:W-:-:S04]  /*01b0*/  UISETP.NE.U32.AND UP0, UPT, UR4, URZ, UPT ;  /* 0x000000ff0400728c */ /* 0x004fc8000bf05070 */
[----:B------:R-:W-:-:S09]  /*01c0*/  UISETP.NE.AND.EX UP0, UPT, UR5, URZ, UPT, UP0 ;  /* 0x000000ff0500728c */ /* 0x000fd2000bf05300 */
[----:B------:R-:W-:Y:S05]  /*01d0*/  BRA.U UP0, `(.L_x_2) ;  /* 0x0000000100287547 */ /* 0x000fea000b800000 */
[----:B------:R-:W2:Y:S02]  /*01e0*/  LDCU.64 UR4, c[0x0][0x8a8] ;  /* 0x00011500ff0477ac */ /* 0x000ea40008000a00 */
[----:B--2---:R-:W-:-:S04]  /*01f0*/  UISETP.NE.U32.AND UP0, UPT, UR4, URZ, UPT ;  /* 0x000000ff0400728c */ /* 0x004fc8000bf05070 */
[----:B------:R-:W-:-:S09]  /*0200*/  UISETP.NE.AND.EX UP0, UPT, UR5, URZ, UPT, UP0 ;  /* 0x000000ff0500728c */ /* 0x000fd2000bf05300 */
[----:B------:R-:W-:Y:S05]  /*0210*/  BRA.U !UP0, `(.L_x_3) ;  /* 0x0000000108107547 */ /* 0x000fea000b800000 */
[----:B------:R-:W2:Y:S01]  /*0220*/  LDC.64 R24, c[0x0][0x8a8] ;  /* 0x00022a00ff187b82 */ /* 0x000ea20000000a00 */
[----:B------:R-:W2:Y:S02]  /*0230*/  LDCU.64 UR4, c[0x0][0x358] ;  /* 0x00006b00ff0477ac */ /* 0x000ea40008000a00 */
[----:B--2---:R2:W5:Y:S01]  /*0240*/  LDG.E R24, desc[UR4][R24.64] ;  /* 0x0000000418187981 */ /* 0x004562000c1e1900 */
[----:B------:R-:W-:Y:S05]  /*0250*/  BRA `(.L_x_2) ;  /* 0x0000000000087947 */ /* 0x000fea0003800000 */
.L_x_3:
[----:B------:R-:W2:Y:S02]  /*0260*/  LDCU UR4, c[0x0][0x8a0] ;  /* 0x00011400ff0477ac */ /* 0x000ea40008000800 */
[----:B--2---:R-:W-:Y:S02]  /*0270*/  MOV R24, UR4 ;  /* 0x0000000400187c02 */ /* 0x004fe40008000f00 */
.L_x_2:
[----:B------:R-:W-:Y:S01]  /*0280*/  IMAD.U32 R0, RZ, RZ, UR23 ;  /* 0x00000017ff007e24 */ /* 0x000fe2000f8e00ff */
[----:B------:R-:W-:Y:S04]  /*0290*/  BSSY.RECONVERGENT B0, `(.L_x_4) ;  /* 0x000000c000007945 */ /* 0x000fe80003800200 */
[C---:B------:R-:W-:Y:S02]  /*02a0*/  ISETP.NE.OR P3, PT, R0.reuse, 0x1, !P0 ;  /* 0x000000010000780c */ /* 0x040fe40004765670 */
[----:B------:R-:W-:-:S11]  /*02b0*/  ISETP.NE.OR P2, PT, R0, 0x3, !P0 ;  /* 0x000000030000780c */ /* 0x000fd60004745670 */
[----:B------:R-:W-:Y:S05]  /*02c0*/  @P3 BRA `(.L_x_5) ;  /* 0x0000000000203947 */ /* 0x000fea0003800000 */
[----:B------:R-:W3:Y:S02]  /*02d0*/  LDCU.64 UR4, c[0x0][0x348] ;  /* 0x00006900ff0477ac */ /* 0x000ee40008000a00 */
[----:B---3--:R-:W-:Y:S02]  /*02e0*/  UIADD3 UR6, UP1, UPT, UR4, 0x80, URZ ;  /* 0x0000008004067890 */ /* 0x008fe4000ff3e0ff */
[----:B------:R-:W-:Y:S02]  /*02f0*/  UIADD3 UR4, UP0, UPT, UR4, 0x180, URZ ;  /* 0x0000018004047890 */ /* 0x000fe4000ff1e0ff */
[----:B------:R-:W-:Y:S02]  /*0300*/  UIADD3.X UR7, UPT, UPT, URZ, UR5, URZ, UP1, !UPT ;  /* 0x00000005ff077290 */ /* 0x000fe40008ffe4ff */
[----:B------:R-:W-:-:S07]  /*0310*/  UIADD3.X UR5, UPT, UPT, URZ, UR5, URZ, UP0, !UPT ;  /* 0x00000005ff057290 */ /* 0x000fce00087fe4ff */
[----:B------:R3:W-:Y:S02]  /*0320*/  UTMACCTL.PF [UR6] ;  /* 0x00000000060079b9 */ /* 0x0007e40008040000 */
[----:B------:R3:W-:Y:S02]  /*0330*/  UTMACCTL.PF [UR4] ;  /* 0x00000000040079b9 */ /* 0x0007e40008040000 */
[----:B---3--:R-:W-:Y:S01]  /*0340*/  NOP ;  /* 0x0000000000007918 */ /* 0x008fe20000000000 */
.L_x_5:
[----:B------:R-:W-:Y:S05]  /*0350*/  BSYNC.RECONVERGENT B0 ;  /* 0x0000000000007941 */ /* 0x000fea0003800200 */
.L_x_4:
[----:B------:R-:W-:Y:S04]  /*0360*/  BSSY.RECONVERGENT B0, `(.L_x_6) ;  /* 0x000000a000007945 */ /* 0x000fe80003800200 */
        /* <DEDUP_REMOVED lines=9> */
.L_x_7:
[----:B------:R-:W-:Y:S05]  /*0400*/  BSYNC.RECONVERGENT B0 ;  /* 0x0000000000007941 */ /* 0x000fea0003800200 */
.L_x_6:
[----:B------:R-:W3:Y:S01]  /*0410*/  LDCU.64 UR4, c[0x0][0x888] ;  /* 0x00011100ff0477ac */ /* 0x000ee20008000a00 */
[----:B------:R-:W-:Y:S01]  /*0420*/  ISETP.NE.AND.EX P1, PT, RZ, UR9, PT, P1 ;  /* 0x00000009ff007c0c */ /* 0x000fe2000bf25310 */
[----:B------:R-:W-:Y:S01]  /*0430*/  UPLOP3.LUT UP4, UPT, UPT, UPT, UPT, 0x80, 0x8 ;  /* 0x000000000008789c */ /* 0x000fe20003f8f070 */
[----:B---3--:R-:W-:-:S04]  /*0440*/  ISETP.NE.U32.AND P2, PT, RZ, UR4, PT ;  /* 0x00000004ff007c0c */ /* 0x008fc8000bf45070 */
[----:B------:R-:W-:-:S13]  /*0450*/  ISETP.NE.AND.EX P2, PT, RZ, UR5, PT, P2 ;  /* 0x00000005ff007c0c */ /* 0x000fda000bf45320 */
[----:B------:R-:W-:Y:S05]  /*0460*/  @P2 BRA P1, `(.L_x_8) ;  /* 0x0000000000282947 */ /* 0x000fea0000800000 */
[----:B------:R-:W-:Y:S01]  /*0470*/  UISETP.NE.U32.AND UP0, UPT, UR8, URZ, UPT ;  /* 0x000000ff0800728c */ /* 0x000fe2000bf05070 */
[----:B-----5:R-:W-:Y:S01]  /*0480*/  FSETP.NEU.AND P1, PT, R27, RZ, PT ;  /* 0x000000ff1b00720b */ /* 0x020fe20003f2d000 */
[----:B------:R-:W-:Y:S02]  /*0490*/  UISETP.NE.U32.AND UP2, UPT, UR4, URZ, UPT ;  /* 0x000000ff0400728c */ /* 0x000fe4000bf45070 */
[----:B------:R-:W-:Y:S02]  /*04a0*/  UISETP.NE.AND.EX UP1, UPT, UR9, URZ, UPT, UP0 ;  /* 0x000000ff0900728c */ /* 0x000fe4000bf25300 */
[----:B------:R-:W-:-:S04]  /*04b0*/  UISETP.NE.AND.EX UP0, UPT, UR5, URZ, UPT, UP2 ;  /* 0x000000ff0500728c */ /* 0x000fc8000bf05320 */
[----:B------:R-:W-:-:S04]  /*04c0*/  USEL UR4, URZ, 0xffffffff, UP0 ;  /* 0xffffffffff047887 */ /* 0x000fc80008000000 */
[----:B------:R-:W-:Y:S01]  /*04d0*/  VOTEU.ANY UP0, P1 ;  /* 0x0000000000ff7886 */ /* 0x000fe20000800100 */
[----:B------:R-:W-:-:S04]  /*04e0*/  @!UP1 USEL UR4, URZ, 0xffffffff, UP0 ;  /* 0xffffffffff049887 */ /* 0x000fc80008000000 */
[----:B------:R-:W-:-:S04]  /*04f0*/  ULOP3.LUT UR4, UR4, 0x1, URZ, 0xc0, !UPT ;  /* 0x0000000104047892 */ /* 0x000fc8000f8ec0ff */
[----:B------:R-:W-:-:S11]  /*0500*/  UISETP.NE.U32.AND UP4, UPT, UR4, 0x1, UPT ;  /* 0x000000010400788c */ /* 0x000fd6000bf85070 */
.L_x_8:
[----:B------:R-:W3:Y:S01]  /*0510*/  SHFL.IDX PT, R0, R51, RZ, 0x1f ;  /* 0x00001fff33007589 */ /* 0x000ee200000e0000 */
[----:B------:R-:W-:-:S04]  /*0520*/  UISETP.NE.AND UP0, UPT, UR23, 0x2, UPT ;  /* 0x000000021700788c */ /* 0x000fc8000bf05270 */
[----:B------:R-:W-:Y:S02]  /*0530*/  UISETP.EQ.AND UP1, UPT, UR48, URZ, !UP0 ;  /* 0x000000ff3000728c */ /* 0x000fe4000c722270 */
[----:B------:R-:W-:-:S04]  /*0540*/  USEL UR46, URZ, 0x1, UP0 ;  /* 0x00000001ff2e7887 */ /* 0x000fc80008000000 */
[----:B------:R-:W-:Y:S02]  /*0550*/  PLOP3.LUT P3, PT, P0, PT, UP1, 0x80, 0x8 ;  /* 0x000000000008781c */ /* 0x000fe4000076f018 */
[----:B---3--:R-:W-:-:S13]  /*0560*/  ISETP.NE.AND P1, PT, R0, RZ, PT ;  /* 0x000000ff0000720c */ /* 0x008fda0003f25270 */
[----:B------:R-:W-:Y:S05]  /*0570*/  @P1 BRA `(.L_x_9) ;  /* 0x0000000000641947 */ /* 0x000fea0003800000 */
[----:B------:R-:W-:Y:S01]  /*0580*/  UMOV UR4, 0x400 ;  /* 0x0000040000047882 */ /* 0x000fe20000000000 */
[----:B------:R-:W-:Y:S01]  /*0590*/  UMOV UR8, 0x1 ;  /* 0x0000000100087882 */ /* 0x000fe20000000000 */
[----:B------:R-:W-:Y:S01]  /*05a0*/  UMOV UR6, 0x4 ;  /* 0x0000000400067882 */ /* 0x000fe20000000000 */
[----:B------:R-:W-:Y:S02]  /*05b0*/  ULEA UR4, UR47, UR4, 0x18 ;  /* 0x000000042f047291 */ /* 0x000fe4000f8ec0ff */
[----:B------:R-:W-:-:S04]  /*05c0*/  UIADD3 UR8, UPT, UPT, -UR8, 0x100000, URZ ;  /* 0x0010000008087890 */ /* 0x000fc8000fffe1ff */
[----:B------:R-:W-:Y:S02]  /*05d0*/  USHF.L.U32 UR9, UR8, 0xb, URZ ;  /* 0x0000000b08097899 */ /* 0x000fe400080006ff */
[----:B------:R-:W-:Y:S02]  /*05e0*/  USHF.L.U32 UR8, UR8, 0x1, URZ ;  /* 0x0000000108087899 */ /* 0x000fe400080006ff */
[----:B------:R-:W-:-:S04]  /*05f0*/  UIADD3 UR6, UPT, UPT, -UR6, 0x100000, URZ ;  /* 0x0010000006067890 */ /* 0x000fc8000fffe1ff */
[----:B------:R-:W-:Y:S02]  /*0600*/  USHF.L.U32 UR7, UR6, 0xb, URZ ;  /* 0x0000000b06077899 */ /* 0x000fe400080006ff */
[----:B------:R-:W-:Y:S01]  /*0610*/  USHF.L.U32 UR6, UR6, 0x1, URZ ;  /* 0x0000000106067899 */ /* 0x000fe200080006ff */
[----:B------:R-:W-:Y:S01]  /*0620*/  ELECT P1, URZ, PT ;  /* 0x0000000000ff782f */ /* 0x000fe20003820000 */
[----:B------:R-:W3:Y:S02]  /*0630*/  FENCE.VIEW.ASYNC.S ;  /* 0x00000000000073c6 */ /* 0x000ee40000000000 */
[----:B---3--:R3:W4:Y:S08]  /*0640*/  SYNCS.EXCH.64 URZ, [UR4], UR8 ;  /* 0x0000000804ff75b2 */ /* 0x0087300008000100 */
[----:B------:R3:W1:Y:S01]  /*0650*/  SYNCS.EXCH.64 URZ, [UR4+0x30], UR6 ;  /* 0x0000300604ff75b2 */ /* 0x0006620008000100 */
        /* <DEDUP_REMOVED lines=10> */
[----:B------:R-:W-:Y:S01]  /*0700*/  NOP ;  /* 0x0000000000007918 */ /* 0x000fe20000000000 */
.L_x_9:
[----:B------:R-:W2:Y:S01]  /*0710*/  SHFL.IDX PT, R0, R51, RZ, 0x1f ;  /* 0x00001fff33007589 */ /* 0x000ea200000e0000 */
[----:B------:R-:W-:Y:S01]  /*0720*/  NOP ;  /* 0x0000000000007918 */ /* 0x000fe20000000000 */
[----:B--2---:R-:W-:-:S13]  /*0730*/  ISETP.NE.AND P1, PT, R0, 0x1, PT ;  /* 0x000000010000780c */ /* 0x004fda0003f25270 */
[----:B------:R-:W-:Y:S05]  /*0740*/  @P1 BRA `(.L_x_10) ;  /* 0x0000000000541947 */ /* 0x000fea0003800000 */
[----:B---3--:R-:W-:Y:S01]  /*0750*/  UMOV UR4, 0x400 ;  /* 0x0000040000047882 */ /* 0x008fe20000000000 */
        /* <DEDUP_REMOVED lines=10> */
[----:B------:R-:W2:Y:S02]  /*0800*/  FENCE.VIEW.ASYNC.S ;  /* 0x00000000000073c6 */ /* 0x000ea40000000000 */
[----:B--2---:R2:W3:Y:S08]  /*0810*/  SYNCS.EXCH.64 URZ, [UR4+0x60], UR8 ;  /* 0x0000600804ff75b2 */ /* 0x0044f00008000100 */
        /* <DEDUP_REMOVED lines=8> */
.L_x_10:
[----:B------:R-:W4:Y:S01]  /*08a0*/  SHFL.IDX PT, R0, R51, RZ, 0x1f ;  /* 0x00001fff33007589 */ /* 0x000f2200000e0000 */
[----:B------:R-:W-:Y:S01]  /*08b0*/  NOP ;  /* 0x0000000000007918 */ /* 0x000fe20000000000 */
[----:B----4-:R-:W-:-:S13]  /*08c0*/  ISETP.NE.AND P1, PT, R0, 0x3, PT ;  /* 0x000000030000780c */ /* 0x010fda0003f25270 */
[----:B------:R-:W-:Y:S05]  /*08d0*/  @P1 BRA `(.L_x_11) ;  /* 0x00000000002c1947 */ /* 0x000fea0003800000 */
[----:B--23--:R-:W-:Y:S01]  /*08e0*/  UMOV UR6, 0x400 ;  /* 0x0000040000067882 */ /* 0x00cfe20000000000 */
[----:B------:R-:W-:Y:S01]  /*08f0*/  UMOV UR4, 0x20 ;  /* 0x0000002000047882 */ /* 0x000fe20000000000 */
[----:B------:R-:W-:Y:S02]  /*0900*/  ULEA UR6, UR47, UR6, 0x18 ;  /* 0x000000062f067291 */ /* 0x000fe4000f8ec0ff */
[----:B------:R-:W-:-:S04]  /*0910*/  UIADD3 UR4, UPT, UPT, -UR4, 0x100000, URZ ;  /* 0x0010000004047890 */ /* 0x000fc8000fffe1ff */
[----:B------:R-:W-:Y:S02]  /*0920*/  USHF.L.U32 UR5, UR4, 0xb, URZ ;  /* 0x0000000b04057899 */ /* 0x000fe400080006ff */
[----:B------:R-:W-:Y:S01]  /*0930*/  USHF.L.U32 UR4, UR4, 0x1, URZ ;  /* 0x0000000104047899 */ /* 0x000fe200080006ff */
[----:B------:R-:W-:Y:S01]  /*0940*/  ELECT P1, URZ, PT ;  /* 0x0000000000ff782f */ /* 0x000fe20003820000 */
[----:B------:R-:W2:Y:S10]  /*0950*/  FENCE.VIEW.ASYNC.S ;  /* 0x00000000000073c6 */ /* 0x000eb40000000000 */
[----:B--2---:R4:W2:Y:S01]  /*0960*/  SYNCS.EXCH.64 URZ, [UR6+0xa0], UR4 ;  /* 0x0000a00406ff75b2 */ /* 0x0048a20008000100 */
[----:B------:R4:W3:Y:S02]  /*0970*/  SYNCS.EXCH.64 URZ, [UR6+0xa8], UR4 ;  /* 0x0000a80406ff75b2 */ /* 0x0008e40008000100 */
[----:B----4-:R-:W-:Y:S01]  /*0980*/  NOP ;  /* 0x0000000000007918 */ /* 0x010fe20000000000 */
.L_x_11:
[----:B------:R-:W4:Y:S01]  /*0990*/  SHFL.IDX PT, R0, R51, RZ, 0x1f ;  /* 0x00001fff33007589 */ /* 0x000f2200000e0000 */
[----:B------:R-:W-:Y:S01]  /*09a0*/  NOP ;  /* 0x0000000000007918 */ /* 0x000fe20000000000 */
[----:B----4-:R-:W-:-:S13]  /*09b0*/  ISETP.NE.AND P1, PT, R0, 0x4, PT ;  /* 0x000000040000780c */ /* 0x010fda0003f25270 */
[----:B------:R-:W-:Y:S05]  /*09c0*/  @P1 BRA `(.L_x_12) ;  /* 0x0000000000481947 */ /* 0x000fea0003800000 */
[----:B--23--:R-:W-:Y:S01]  /*09d0*/  UMOV UR4, 0x720 ;  /* 0x0000072000047882 */ /* 0x00cfe20000000000 */
[----:B------:R-:W-:Y:S01]  /*09e0*/  UMOV UR6, 0x400 ;  /* 0x0000040000067882 */ /* 0x000fe20000000000 */
[----:B------:R-:W-:Y:S01]  /*09f0*/  USEL UR4, UR4, 0x620, UP4 ;  /* 0x0000062004047887 */ /* 0x000fe2000a000000 */
        /* <DEDUP_REMOVED lines=10> */
[----:B--2---:R4:W2:Y:S08]  /*0aa0*/  SYNCS.EXCH.64 URZ, [UR6+0xb0], UR8 ;  /* 0x0000b00806ff75b2 */ /* 0x0048b00008000100 */
[----:B------:R4:W3:Y:S01]  /*0ab0*/  SYNCS.EXCH.64 URZ, [UR6+0xc0], UR4 ;  /* 0x0000c00406ff75b2 */ /* 0x0008e20008000100 */
[----:B------:R4:W1:Y:S01]  /*0ac0*/  SYNCS.EXCH.64 URZ, [UR6+0xb8], UR8 ;  /* 0x0000b80806ff75b2 */ /* 0x0008620008000100 */
[----:B------:R4:W1:Y:S02]  /*0ad0*/  SYNCS.EXCH.64 URZ, [UR6+0xc8], UR4 ;  /* 0x0000c80406ff75b2 */ /* 0x0008640008000100 */
[----:B----4-:R-:W-:Y:S01]  /*0ae0*/  NOP ;  /* 0x0000000000007918 */ /* 0x010fe20000000000 */
.L_x_12:
[----:B------:R-:W4:Y:S01]  /*0af0*/  SHFL.IDX PT, R0, R51, RZ, 0x1f ;  /* 0x00001fff33007589 */ /* 0x000f2200000e0000 */
[----:B------:R-:W-:Y:S01]  /*0b00*/  NOP ;  /* 0x0000000000007918 */ /* 0x000fe20000000000 */
[----:B----4-:R-:W-:-:S13]  /*0b10*/  ISETP.NE.AND P1, PT, R0, 0x5, PT ;  /* 0x000000050000780c */ /* 0x010fda0003f25270 */
[----:B------:R-:W-:Y:S05]  /*0b20*/  @P1 BRA `(.L_x_13) ;  /* 0x0000000000541947 */ /* 0x000fea0003800000 */
[----:B--23--:R-:W-:Y:S01]  /*0b30*/  UMOV UR4, 0x400 ;  /* 0x0000040000047882 */ /* 0x00cfe20000000000 */
        /* <DEDUP_REMOVED lines=14> */
[----:B------:R4:W1:Y:S01]  /*0c20*/  SYNCS.EXCH.64 URZ, [UR4+0xf8], UR8 ;  /* 0x0000f80804ff75b2 */ /* 0x0008620008000100 */
[----:B------:R4:W1:Y:S01]  /*0c30*/  SYNCS.EXCH.64 URZ, [UR4+0xe0], UR6 ;  /* 0x0000e00604ff75b2 */ /* 0x0008620008000100 */
[----:B------:R4:W1:Y:S01]  /*0c40*/  SYNCS.EXCH.64 URZ, [UR4+0x100], UR8 ;  /* 0x0001000804ff75b2 */ /* 0x0008620008000100 */
[----:B------:R4:W1:Y:S01]  /*0c50*/  SYNCS.EXCH.64 URZ, [UR4+0xe8], UR6 ;  /* 0x0000e80604ff75b2 */ /* 0x0008620008000100 */
[----:B------:R4:W1:Y:S02]  /*0c60*/  SYNCS.EXCH.64 URZ, [UR4+0x108], UR8 ;  /* 0x0001080804ff75b2 */ /* 0x0008640008000100 */
[----:B----4-:R-:W-:Y:S01]  /*0c70*/  NOP ;  /* 0x0000000000007918 */ /* 0x010fe20000000000 */
.L_x_13:
[----:B------:R-:W4:Y:S01]  /*0c80*/  SHFL.IDX PT, R0, R51, RZ, 0x1f ;  /* 0x00001fff33007589 */ /* 0x000f2200000e0000 */
[----:B------:R-:W-:Y:S01]  /*0c90*/  ISETP.NE.OR P0, PT, RZ, UR23, !P0 ;  /* 0x00000017ff007c0c */ /* 0x000fe2000c705670 */
        /* <DEDUP_REMOVED lines=12> */
[----:B------:R4:W3:Y:S01]  /*0d60*/  SYNCS.EXCH.64 URZ, [UR4+0x120], UR6 ;  /* 0x0001200604ff75b2 */ /* 0x0008e20008000100 */
[----:B------:R4:W1:Y:S01]  /*0d70*/  SYNCS.EXCH.64 URZ, [UR4+0x118], UR6 ;  /* 0x0001180604ff75b2 */ /* 0x0008620008000100 */
[----:B------:R4:W1:Y:S02]  /*0d80*/  SYNCS.EXCH.64 URZ, [UR4+0x128], UR6 ;  /* 0x0001280604ff75b2 */ /* 0x0008640008000100 */
[----:B----4-:R-:W-:Y:S01]  /*0d90*/  NOP ;  /* 0x0000000000007918 */ /* 0x010fe20000000000 */
.L_x_14:
[----:B------:R-:W-:Y:S01]  /*0da0*/  VOTEU.ALL UP0, P0 ;  /* 0x0000000000ff7886 */ /* 0x000fe20000000000 */
[----:B--23--:R-:W-:Y:S01]  /*0db0*/  UMOV UR4, 0x20 ;  /* 0x0000002000047882 */ /* 0x00cfe20000000000 */
[----:B------:R-:W2:Y:S01]  /*0dc0*/  LDCU UR7, c[0x0][0x36c] ;  /* 0x00006d80ff0777ac */ /* 0x000ea20008000800 */
[----:B------:R-:W-:Y:S01]  /*0dd0*/  NOP ;  /* 0x0000000000007918 */ /* 0x000fe20000000000 */
[----:B------:R-:W-:Y:S01]  /*0de0*/  LOP3.LUT R0, R61, 0x1f, RZ, 0xc0, !PT ;  /* 0x0000001f3d007812 */ /* 0x000fe200078ec0ff */
[----:B------:R-:W-:Y:S01]  /*0df0*/  @!UP0 UMOV UR6, 0x400 ;  /* 0x0000040000068882 */ /* 0x000fe20000000000 */
[----:B------:R-:W-:-:S04]  /*0e00*/  @!UP0 UIADD3 UR4, UPT, UPT, -UR4, 0x100000, URZ ;  /* 0x0010000004048890 */ /* 0x000fc8000fffe1ff */
[----:B------:R-:W-:Y:S02]  /*0e10*/  @!UP0 USHF.L.U32 UR5, UR4, 0xb, URZ ;  /* 0x0000000b04058899 */ /* 0x000fe400080006ff */
[----:B------:R-:W-:Y:S02]  /*0e20*/  @!UP0 USHF.L.U32 UR4, UR4, 0x1, URZ ;  /* 0x0000000104048899 */ /* 0x000fe400080006ff */
[----:B------:R-:W-:Y:S01]  /*0e30*/  @!UP0 ULEA UR6, UR47, UR6, 0x18 ;  /* 0x000000062f068291 */ /* 0x000fe2000f8ec0ff */
[----:B------:R-:W-:Y:S01]  /*0e40*/  VOTEU.ALL UP0, P0 ;  /* 0x0000000000ff7886 */ /* 0x000fe20000000000 */
[----:B------:R-:W-:Y:S02]  /*0e50*/  UISETP.NE.AND UP5, UPT, UR23, URZ, UPT ;  /* 0x000000ff1700728c */ /* 0x000fe4000bfa5270 */
[----:B--2---:R-:W-:Y:S01]  /*0e60*/  UISETP.EQ.U32.AND UP6, UPT, UR7, 0x1, UPT ;  /* 0x000000010700788c */ /* 0x004fe2000bfc2070 */
[----:B------:R-:W2:Y:S07]  /*0e70*/  FENCE.VIEW.ASYNC.S ;  /* 0x00000000000073c6 */ /* 0x000eae0000000000 */
[----:B--2---:R2:W3:Y:S01]  /*0e80*/  @!UP0 SYNCS.EXCH.64 URZ, [UR6+0x130], UR4 ;  /* 0x0001300406ff85b2 */ /* 0x0044e20008000100 */
[----:B------:R-:W-:Y:S05]  /*0e90*/  BRA.U !UP6, `(.L_x_15) ;  /* 0x000000010e087547 */ /* 0x000fea000b800000 */
[----:B-1-3--:R-:W-:Y:S01]  /*0ea0*/  UCGABAR_ARV ;  /* 0x00000000000079c7 */ /* 0x00afe20008000000 */
[----:B------:R-:W-:Y:S05]  /*0eb0*/  BRA `(.L_x_16) ;  /* 0x0000000000047947 */ /* 0x000fea0003800000 */
.L_x_15:
[----:B-1-3--:R-:W-:Y:S01]  /*0ec0*/  NOP ;  /* 0x0000000000007918 */ /* 0x00afe20000000000 */
.L_x_16:
[----:B------:R-:W1:Y:S01]  /*0ed0*/  S2UR UR24, SR_CTAID.X ;  /* 0x00000000001879c3 */ /* 0x000e620000002500 */
[----:B------:R-:W-:-:S05]  /*0ee0*/  CS2R.32 R52, SR_CgaSize ;  /* 0x0000000000347805 */ /* 0x000fca0000008a00 */
[----:B------:R-:W-:-:S05]  /*0ef0*/  IMAD R52, R52, -0xa0, RZ ;  /* 0xffffff6034347824 */ /* 0x000fca00078e02ff */
[----:B--2---:R-:W-:-:S14]  /*0f00*/  R2UR UR5, R52 ;  /* 0x00000000340572ca */ /* 0x004fdc00000e0000 */
[----:B------:R-:W2:Y:S01]  /*0f10*/  LDCU UR5, c[0x0][UR5+0x2b0] ;  /* 0x00005600050577ac */ /* 0x000ea20008000800 */
[----:B------:R-:W-:-:S05]  /*0f20*/  CS2R.32 R52, SR_CgaSize ;  /* 0x0000000000347805 */ /* 0x000fca0000008a00 */
[----:B------:R-:W-:-:S05]  /*0f30*/  IMAD R52, R52, -0xa0, RZ ;  /* 0xffffff6034347824 */ /* 0x000fca00078e02ff */
[----:B------:R-:W-:-:S14]  /*0f40*/  R2UR UR4, R52 ;  /* 0x00000000340472ca */ /* 0x000fdc00000e0000 */
[----:B------:R-:W3:Y:S01]  /*0f50*/  LDCU UR4, c[0x0][UR4+0x2b4] ;  /* 0x00005680040477ac */ /* 0x000ee20008000800 */
[----:B------:R-:W4:Y:S01]  /*0f60*/  S2UR UR20, SR_CTAID.Y ;  /* 0x00000000001479c3 */ /* 0x000f220000002600 */
[----:B------:R-:W-:-:S05]  /*0f70*/  CS2R.32 R52, SR_CgaSize ;  /* 0x0000000000347805 */ /* 0x000fca0000008a00 */
[----:B------:R-:W-:-:S05]  /*0f80*/  IMAD R52, R52, -0xa0, RZ ;  /* 0xffffff6034347824 */ /* 0x000fca00078e02ff */
[----:B------:R-:W-:-:S14]  /*0f90*/  R2UR UR7, R52 ;  /* 0x00000000340772ca */ /* 0x000fdc00000e0000 */
[----:B------:R-:W3:Y:S01]  /*0fa0*/  LDCU UR7, c[0x0][UR7+0x2a0] ;  /* 0x00005400070777ac */ /* 0x000ee20008000800 */
[----:B------:R-:W-:-:S05]  /*0fb0*/  CS2R.32 R52, SR_CgaSize ;  /* 0x0000000000347805 */ /* 0x000fca0000008a00 */
[----:B------:R-:W-:-:S05]  /*0fc0*/  IMAD R52, R52, -0xa0, RZ ;  /* 0xffffff6034347824 */ /* 0x000fca00078e02ff */
[----:B------:R-:W-:-:S14]  /*0fd0*/  R2UR UR63, R52 ;  /* 0x00000000343f72ca */ /* 0x000fdc00000e0000 */
[----:B------:R-:W3:Y:S01]  /*0fe0*/  LDCU UR63, c[0x0][UR63+0x2a4] ;  /* 0x000054803f3f77ac */ /* 0x000ee20008000800 */
[----:B------:R-:W-:Y:S01]  /*0ff0*/  UISETP.GT.U32.AND UP0, UPT, UR48, 0xffff, UPT ;  /* 0x0000ffff3000788c */ /* 0x000fe2000bf04070 */
[----:B------:R-:W3:Y:S01]  /*1000*/  LDCU UR25, c[0x0][0xb24] ;  /* 0x00016480ff1977ac */ /* 0x000ee20008000800 */
[----:B------:R-:W3:Y:S01]  /*1010*/  LDCU UR45, c[0x0][0xb24] ;  /* 0x00016480ff2d77ac */ /* 0x000ee20008000800 */
[----:B-1----:R-:W-:Y:S01]  /*1020*/  I2FP.F32.U32 R3, UR24 ;  /* 0x0000001800037c45 */ /* 0x002fe20008201000 */
[----:B------:R-:W1:Y:S04]  /*1030*/  LDCU UR29, c[0x0][0xb30] ;  /* 0x00016600ff1d77ac */ /* 0x000e680008000800 */
[----:B--2---:R-:W-:Y:S01]  /*1040*/  FMUL R3, R3, UR5 ;  /* 0x0000000503037c20 */ /* 0x004fe20008400000 */
[----:B------:R-:W-:Y:S01]  /*1050*/  USHF.L.U32 UR22, UR47, 0x9, URZ ;  /* 0x000000092f167899 */ /* 0x000fe200080006ff */
[----:B----4-:R-:W-:Y:S01]  /*1060*/  I2FP.F32.U32 R2, UR20 ;  /* 0x0000001400027c45 */ /* 0x010fe20008201000 */
[----:B------:R-:W-:Y:S01]  /*1070*/  UMOV UR11, 0x55 ;  /* 0x00000055000b7882 */ /* 0x000fe20000000000 */
[----:B------:R-:W-:-:S02]  /*1080*/  USHF.L.U32 UR44, UR24, 0x6, URZ ;  /* 0x00000006182c7899 */ /* 0x000fc400080006ff */
[----:B------:R-:W2:Y:S01]  /*1090*/  F2I.U32.TRUNC.NTZ R3, R3 ;  /* 0x0000000300037305 */ /* 0x000ea2000020f000 */
[----:B------:R-:W-:Y:S01]  /*10a0*/  USEL UR21, UR48, 0xffff, !UP0 ;  /* 0x0000ffff30157887 */ /* 0x000fe2000c000000 */
[----:B---3--:R-:W-:-:S06]  /*10b0*/  FMUL R2, R2, UR4 ;  /* 0x0000000402027c20 */ /* 0x008fcc0008400000 */
[----:B------:R-:W3:Y:S01]  /*10c0*/  F2I.U32.TRUNC.NTZ R2, R2 ;  /* 0x0000000200027305 */ /* 0x000ee2000020f000 */
[----:B--2---:R-:W-:Y:S02]  /*10d0*/  R2UR UR4, R3 ;  /* 0x00000000030472ca */ /* 0x004fe400000e0000 */
[----:B------:R-:W-:Y:S02]  /*10e0*/  PRMT R3, RZ, 0x7610, R3 ;  /* 0x00007610ff037816 */ /* 0x000fe40000000003 */
[----:B---3--:R-:W-:Y:S02]  /*10f0*/  R2UR UR6, R2 ;  /* 0x00000000020672ca */ /* 0x008fe400000e0000 */
[----:B------:R-:W-:-:S07]  /*1100*/  PRMT R2, RZ, 0x7610, R2 ;  /* 0x00007610ff027816 */ /* 0x000fce0000000002 */
[----:B------:R-:W-:-:S04]  /*1110*/  UIADD3 UR5, UPT, UPT, -UR4, URZ, URZ ;  /* 0x000000ff04057290 */ /* 0x000fc8000fffe1ff */
[----:B------:R-:W-:Y:S02]  /*1120*/  UIMAD UR5, UR7, UR5, UR24 ;  /* 0x00000005070572a4 */ /* 0x000fe4000f8e0218 */
[----:B------:R-:W-:-:S04]  /*1130*/  UIADD3 UR4, UPT, UPT, -UR6, URZ, URZ ;  /* 0x000000ff06047290 */ /* 0x000fc8000fffe1ff */
[----:B------:R-:W-:Y:S01]  /*1140*/  IMAD.U32 R52, RZ, RZ, UR5 ;  /* 0x00000005ff347e24 */ /* 0x000fe2000f8e00ff */
[----:B------:R-:W-:Y:S01]  /*1150*/  UIMAD UR63, UR63, UR4, UR20 ;  /* 0x000000043f3f72a4 */ /* 0x000fe2000f8e0214 */
[----:B-1----:R-:W-:Y:S11]  /*1160*/  BRA.U UP5, `(.L_x_17) ;  /* 0x0000000105607547 */ /* 0x002ff6000b800000 */
[----:B------:R-:W-:-:S13]  /*1170*/  R2UR UR4, R52 ;  /* 0x00000000340472ca */ /* 0x000fda00000e0000 */
[----:B------:R-:W-:Y:S02]  /*1180*/  UISETP.GT.U32.AND UP0, UPT, UR4, 0x1, UPT ;  /* 0x000000010400788c */ /* 0x000fe4000bf04070 */
[----:B------:R-:W-:Y:S02]  /*1190*/  ULOP3.LUT UR10, UR4, 0xfffffffe, URZ, 0xc0, !UPT ;  /* 0xfffffffe040a7892 */ /* 0x000fe4000f8ec0ff */
[----:B------:R-:W-:Y:S02]  /*11a0*/  UISETP.NE.AND UP3, UPT, UR63, URZ, UP0 ;  /* 0x000000ff3f00728c */ /* 0x000fe40008765270 */
[----:B------:R-:W-:Y:S02]  /*11b0*/  UISETP.NE.AND UP2, UPT, UR63, 0x1, UP0 ;  /* 0x000000013f00788c */ /* 0x000fe40008745270 */
[----:B------:R-:W-:Y:S02]  /*11c0*/  UISETP.NE.AND UP1, UPT, UR63, 0x2, UP0 ;  /* 0x000000023f00788c */ /* 0x000fe40008725270 */
[----:B------:R-:W-:-:S02]  /*11d0*/  UISETP.NE.AND UP0, UPT, UR63, 0x3, UP0 ;  /* 0x000000033f00788c */ /* 0x000fc40008705270 */
[----:B------:R-:W-:Y:S02]  /*11e0*/  USEL UR6, URZ, 0x1, UP3 ;  /* 0x00000001ff067887 */ /* 0x000fe40009800000 */
[----:B------:R-:W-:Y:S02]  /*11f0*/  USEL UR5, URZ, 0x4, UP2 ;  /* 0x00000004ff057887 */ /* 0x000fe40009000000 */
[----:B------:R-:W-:Y:S02]  /*1200*/  USEL UR4, URZ, 0x10, UP1 ;  /* 0x00000010ff047887 */ /* 0x000fe40008800000 */
[----:B------:R-:W-:Y:S02]  /*1210*/  USEL UR9, URZ, 0x40, UP0 ;  /* 0x00000040ff097887 */ /* 0x000fe40008000000 */
[----:B------:R-:W-:Y:S02]  /*1220*/  USEL UR8, URZ, 0x2, UP3 ;  /* 0x00000002ff087887 */ /* 0x000fe40009800000 */
[----:B------:R-:W-:-:S02]  /*1230*/  UIADD3 UR4, UPT, UPT, UR4, UR5, UR6 ;  /* 0x0000000504047290 */ /* 0x000fc4000fffe006 */
[----:B------:R-:W-:Y:S02]  /*1240*/  USEL UR6, URZ, 0x20, UP1 ;  /* 0x00000020ff067887 */ /* 0x000fe40008800000 */
[----:B------:R-:W-:Y:S02]  /*1250*/  USEL UR7, URZ, 0x8, UP2 ;  /* 0x00000008ff077887 */ /* 0x000fe40009000000 */
[----:B------:R-:W-:Y:S02]  /*1260*/  UIADD3 UR5, UPT, UPT, UR8, UR9, UR4 ;  /* 0x0000000908057290 */ /* 0x000fe4000fffe004 */
[----:B------:R-:W-:Y:S02]  /*1270*/  ULEA UR4, UR63, UR10, 0x1 ;  /* 0x0000000a3f047291 */ /* 0x000fe4000f8e08ff */
[----:B------:R-:W-:Y:S02]  /*1280*/  USEL UR8, URZ, 0x80, UP0 ;  /* 0x00000080ff087887 */ /* 0x000fe40008000000 */
[----:B------:R-:W-:-:S03]  /*1290*/  UIADD3 UR5, UPT, UPT, UR6, UR7, UR5 ;  /* 0x0000000706057290 */ /* 0x000fc6000fffe005 */
[----:B------:R-:W-:Y:S01]  /*12a0*/  UMOV UR6, 0x3 ;  /* 0x0000000300067882 */ /* 0x000fe20000000000 */
[----:B------:R-:W-:Y:S02]  /*12b0*/  UIADD3 UR5, UPT, UPT, UR5, UR8, URZ ;  /* 0x0000000805057290 */ /* 0x000fe4000fffe0ff */
[----:B------:R-:W-:-:S04]  /*12c0*/  USHF.L.U32 UR4, UR6, UR4, URZ ;  /* 0x0000000406047299 */ /* 0x000fc800080006ff */
[----:B------:R-:W-:Y:S02]  /*12d0*/  MOV R3, UR5 ;  /* 0x0000000500037c02 */ /* 0x000fe40008000f00 */
[----:B------:R-:W-:-:S07]  /*12e0*/  IMAD.U32 R2, RZ, RZ, UR4 ;  /* 0x00000004ff027e24 */ /* 0x000fce000f8e00ff */
.L_x_17:
[----:B------:R-:W1:Y:S01]  /*12f0*/  S2UR UR36, SR_CTAID.Z ;  /* 0x00000000002479c3 */ /* 0x000e620000002700 */
[----:B------:R-:W-:Y:S02]  /*1300*/  UISETP.GE.AND UP0, UPT, UR25, 0x1, UPT ;  /* 0x000000011900788c */ /* 0x000fe4000bf06270 */
[----:B------:R-:W-:Y:S02]  /*1310*/  ULOP3.LUT UR21, UR21, 0xffff, URZ, 0xc0, !UPT ;  /* 0x0000ffff15157892 */ /* 0x000fe4000f8ec0ff */
[----:B------:R-:W-:Y:S02]  /*1320*/  UISETP.NE.AND UP3, UPT, UR23, 0x2, UPT ;  /* 0x000000021700788c */ /* 0x000fe4000bf65270 */
[----:B------:R-:W-:Y:S02]  /*1330*/  ULOP3.LUT UR22, UR22, 0xc00, URZ, 0xc0, !UPT ;  /* 0x00000c0016167892 */ /* 0x000fe4000f8ec0ff */
[----:B------:R-:W-:Y:S02]  /*1340*/  ULOP3.LUT UR44, UR44, 0x40, URZ, 0xc0, !UPT ;  /* 0x000000402c2c7892 */ /* 0x000fe4000f8ec0ff */
[----:B------:R-:W-:Y:S01]  /*1350*/  USHF.L.U32 UR21, UR11, UR21, URZ ;  /* 0x000000150b157299 */ /* 0x000fe200080006ff */
[----:B------:R-:W-:Y:S11]  /*1360*/  BRA.U !UP0, `(.L_x_18) ;  /* 0x0000000108d47547 */ /* 0x000ff6000b800000 */
[----:B------:R-:W2:Y:S01]  /*1370*/  LDCU.128 UR12, c[0x0][0xb10] ;  /* 0x00016200ff0c77ac */ /* 0x000ea20008000c00 */
[----:B------:R-:W3:Y:S01]  /*1380*/  LDCU UR6, c[0x0][0x370] ;  /* 0x00006e00ff0677ac */ /* 0x000ee20008000800 */
[----:B------:R-:W4:Y:S01]  /*1390*/  LDCU UR5, c[0x0][0x374] ;  /* 0x00006e80ff0577ac */ /* 0x000f220008000800 */
[----:B------:R-:W1:Y:S01]  /*13a0*/  LDCU UR28, c[0x0][0xb0c] ;  /* 0x00016180ff1c77ac */ /* 0x000e620008000800 */
[----:B------:R-:W1:Y:S01]  /*13b0*/  LDCU UR7, c[0x0][0xb20] ;  /* 0x00016400ff0777ac */ /* 0x000e620008000800 */
[----:B------:R-:W1:Y:S01]  /*13c0*/  LDCU.64 UR8, c[0x0][0xb28] ;  /* 0x00016500ff0877ac */ /* 0x000e620008000a00 */
[----:B--2---:R-:W-:Y:S02]  /*13d0*/  UISETP.NE.AND UP0, UPT, UR14, 0x1, UPT ;  /* 0x000000010e00788c */ /* 0x004fe4000bf05270 */
[----:B----4-:R-:W-:Y:S02]  /*13e0*/  UIMAD.WIDE.U32 UR10, UR5, UR15, URZ ;  /* 0x0000000f050a72a5 */ /* 0x010fe4000f8e00ff */
[----:B---3--:R-:W-:-:S02]  /*13f0*/  UIMAD.WIDE.U32 UR18, UR6, UR12, URZ ;  /* 0x0000000c061272a5 */ /* 0x008fc4000f8e00ff */
[----:B-1----:R-:W-:Y:S02]  /*1400*/  UISETP.NE.AND UP1, UPT, UR28, 0x1, UPT ;  /* 0x000000011c00788c */ /* 0x002fe4000bf25270 */
[----:B------:R-:W-:Y:S01]  /*1410*/  UISETP.NE.AND UP2, UPT, UR25, 0x1, UPT ;  /* 0x000000011900788c */ /* 0x000fe2000bf45270 */
[----:B------:R-:W-:Y:S02]  /*1420*/  UMOV UR10, UR11 ;  /* 0x0000000b000a7c82 */ /* 0x000fe40008000000 */
[----:B------:R-:W-:Y:S01]  /*1430*/  UMOV UR18, UR19 ;  /* 0x0000001300127c82 */ /* 0x000fe20008000000 */
[----:B------:R-:W-:Y:S02]  /*1440*/  @UP0 USHF.R.U32.HI UR5, URZ, UR7, UR10 ;  /* 0x00000007ff050299 */ /* 0x000fe4000801160a */
[----:B------:R-:W-:Y:S02]  /*1450*/  UIMAD.WIDE.U32 UR26, UR20, UR15, URZ ;  /* 0x0000000f141a72a5 */ /* 0x000fe4000f8e00ff */
[----:B------:R-:W-:-:S02]  /*1460*/  UIMAD.WIDE.U32 UR10, UR5, UR8, URZ ;  /* 0x00000008050a72a5 */ /* 0x000fc4000f8e00ff */
[----:B------:R-:W-:Y:S02]  /*1470*/  @UP1 USHF.R.U32.HI UR6, URZ, UR13, UR18 ;  /* 0x0000000dff061299 */ /* 0x000fe40008011612 */
[----:B------:R-:W-:Y:S02]  /*1480*/  UIMAD.WIDE.U32 UR16, UR24, UR12, URZ ;  /* 0x0000000c181072a5 */ /* 0x000fe4000f8e00ff */
[----:B------:R-:W-:Y:S01]  /*1490*/  UIMAD.WIDE.U32 UR18, UR6, UR8, URZ ;  /* 0x00000008061272a5 */ /* 0x000fe2000f8e00ff */
[----:B------:R-:W-:Y:S01]  /*14a0*/  UMOV UR4, UR27 ;  /* 0x0000001b00047c82 */ /* 0x000fe20008000000 */
[----:B------:R-:W-:Y:S01]  /*14b0*/  UMOV UR10, UR11 ;  /* 0x0000000b000a7c82 */ /* 0x000fe20008000000 */
[----:B------:R-:W-:Y:S02]  /*14c0*/  USHF.R.U32.HI UR4, URZ, UR7, UR4 ;  /* 0x00000007ff047299 */ /* 0x000fe40008011604 */
[----:B------:R-:W-:Y:S02]  /*14d0*/  @UP2 USHF.R.U32.HI UR5, URZ, UR9, UR10 ;  /* 0x00000009ff052299 */ /* 0x000fe4000801160a */
[----:B------:R-:W-:Y:S01]  /*14e0*/  UMOV UR7, UR19 ;  /* 0x0000001300077c82 */ /* 0x000fe20008000000 */
[----:B------:R-:W-:Y:S01]  /*14f0*/  UMOV UR16, UR17 ;  /* 0x0000001100107c82 */ /* 0x000fe20008000000 */
[----:B------:R-:W-:-:S02]  /*1500*/  @UP2 USHF.R.U32.HI UR6, URZ, UR9, UR7 ;  /* 0x00000009ff062299 */ /* 0x000fc40008011607 */
[----:B------:R-:W-:Y:S02]  /*1510*/  USHF.R.U32.HI UR13, URZ, UR13, UR16 ;  /* 0x0000000dff0d7299 */ /* 0x000fe40008011610 */
[----:B------:R-:W-:Y:S02]  /*1520*/  USEL UR4, UR20, UR4, !UP0 ;  /* 0x0000000414047287 */ /* 0x000fe4000c000000 */
[----:B------:R-:W-:Y:S02]  /*1530*/  UIMAD UR7, UR5, UR25, URZ ;  /* 0x00000019050772a4 */ /* 0x000fe4000f8e02ff */
[----:B------:R-:W-:Y:S02]  /*1540*/  USEL UR5, UR24, UR13, !UP1 ;  /* 0x0000000d18057287 */ /* 0x000fe4000c800000 */
[----:B------:R-:W-:Y:S02]  /*1550*/  UIMAD UR12, UR6, UR25, URZ ;  /* 0x00000019060c72a4 */ /* 0x000fe4000f8e02ff */
[----:B------:R-:W-:-:S02]  /*1560*/  UISETP.GE.AND UP0, UPT, UR4, UR7, UPT ;  /* 0x000000070400728c */ /* 0x000fc4000bf06270 */
[----:B------:R-:W-:Y:S02]  /*1570*/  UIMAD.WIDE.U32 UR10, UR4, UR8, URZ ;  /* 0x00000008040a72a5 */ /* 0x000fe4000f8e00ff */
[----:B------:R-:W-:Y:S02]  /*1580*/  UISETP.GE.OR UP0, UPT, UR5, UR12, UP0 ;  /* 0x0000000c0500728c */ /* 0x000fe40008706670 */
[----:B------:R-:W-:Y:S02]  /*1590*/  UIMAD.WIDE.U32 UR12, UR5, UR8, URZ ;  /* 0x00000008050c72a5 */ /* 0x000fe4000f8e00ff */
[----:B------:R-:W-:Y:S01]  /*15a0*/  UIADD3 UR10, UPT, UPT, -UR4, URZ, URZ ;  /* 0x000000ff040a7290 */ /* 0x000fe2000fffe1ff */
[----:B------:R-:W-:Y:S01]  /*15b0*/  UMOV UR8, UR11 ;  /* 0x0000000b00087c82 */ /* 0x000fe20008000000 */
[----:B------:R-:W-:Y:S02]  /*15c0*/  UIADD3 UR11, UPT, UPT, -UR5, URZ, URZ ;  /* 0x000000ff050b7290 */ /* 0x000fe4000fffe1ff */
[----:B------:R-:W-:-:S03]  /*15d0*/  USHF.R.U32.HI UR8, URZ, UR9, UR8 ;  /* 0x00000009ff087299 */ /* 0x000fc60008011608 */
[----:B------:R-:W-:Y:S01]  /*15e0*/  @!UP0 UMOV UR7, UR13 ;  /* 0x0000000d00078c82 */ /* 0x000fe20008000000 */
[----:B------:R-:W-:Y:S02]  /*15f0*/  UIMAD UR20, UR14, UR10, UR20 ;  /* 0x0000000a0e1472a4 */ /* 0x000fe4000f8e0214 */
[----:B------:R-:W-:Y:S02]  /*1600*/  USEL UR8, UR4, UR8, !UP2 ;  /* 0x0000000804087287 */ /* 0x000fe4000d000000 */
[----:B------:R-:W-:Y:S02]  /*1610*/  @!UP0 USHF.R.U32.HI UR7, URZ, UR9, UR7 ;  /* 0x00000009ff078299 */ /* 0x000fe40008011607 */
[----:B------:R-:W-:Y:S02]  /*1620*/  UIADD3 UR9, UPT, UPT, -UR8, URZ, URZ ;  /* 0x000000ff08097290 */ /* 0x000fe4000fffe1ff */
[----:B------:R-:W-:Y:S02]  /*1630*/  @!UP0 USEL UR7, UR5, UR7, !UP2 ;  /* 0x0000000705078287 */ /* 0x000fe4000d000000 */
[----:B------:R-:W-:-:S02]  /*1640*/  UIMAD UR9, UR25, UR9, UR4 ;  /* 0x00000009190972a4 */ /* 0x000fc4000f8e0204 */
[----:B------:R-:W-:Y:S02]  /*1650*/  @!UP0 UIADD3 UR8, UPT, UPT, UR8, -UR7, URZ ;  /* 0x8000000708088290 */ /* 0x000fe4000fffe0ff */
[----:B------:R-:W-:Y:S02]  /*1660*/  @!UP0 UIMAD UR6, UR9, UR6, UR7 ;  /* 0x00000006090682a4 */ /* 0x000fe4000f8e0207 */
[----:B------:R-:W-:Y:S02]  /*1670*/  @!UP0 UIMAD UR4, UR8, UR25, UR5 ;  /* 0x00000019080482a4 */ /* 0x000fe4000f8e0205 */
[----:B------:R-:W-:Y:S02]  /*1680*/  UIMAD UR24, UR28, UR11, UR24 ;  /* 0x0000000b1c1872a4 */ /* 0x000fe4000f8e0218 */
[----:B------:R-:W-:Y:S01]  /*1690*/  UIMAD UR20, UR4, UR14, UR20 ;  /* 0x0000000e041472a4 */ /* 0x000fe2000f8e0214 */
[----:B------:R-:W-:Y:S02]  /*16a0*/  @!UP0 UMOV UR5, UR6 ;  /* 0x0000000600058c82 */ /* 0x000fe40008000000 */
[----:B------:R-:W-:-:S12]  /*16b0*/  UIMAD UR24, UR5, UR28, UR24 ;  /* 0x0000001c051872a4 */ /* 0x000fd8000f8e0218 */
.L_x_18:
[----:B------:R-:W-:-:S09]  /*16c0*/  UISETP.NE.AND UP0, UPT, UR29, 0x1, UPT ;  /* 0x000000011d00788c */ /* 0x000fd2000bf05270 */
[----:B------:R-:W-:Y:S05]  /*16d0*/  BRA.U UP0, `(.L_x_19) ;  /* 0x0000000100447547 */ /* 0x000fea000b800000 */
[----:B------:R-:W2:Y:S01]  /*16e0*/  LDCU.128 UR8, c[0x0][0xb10] ;  /* 0x00016200ff0877ac */ /* 0x000ea20008000c00 */
[----:B------:R-:W3:Y:S01]  /*16f0*/  LDCU UR12, c[0x0][0xb0c] ;  /* 0x00016180ff0c77ac */ /* 0x000ee20008000800 */
[----:B------:R-:W4:Y:S01]  /*1700*/  LDCU UR13, c[0x0][0xb20] ;  /* 0x00016400ff0d77ac */ /* 0x000f220008000800 */
[----:B--2---:R-:W-:Y:S02]  /*1710*/  UIMAD.WIDE.U32 UR6, UR24, UR8, URZ ;  /* 0x00000008180672a5 */ /* 0x004fe4000f8e00ff */
[----:B------:R-:W-:Y:S02]  /*1720*/  UIMAD.WIDE.U32 UR4, UR20, UR11, URZ ;  /* 0x0000000b140472a5 */ /* 0x000fe4000f8e00ff */
[----:B---3--:R-:W-:Y:S02]  /*1730*/  UISETP.NE.AND UP1, UPT, UR12, 0x1, UPT ;  /* 0x000000010c00788c */ /* 0x008fe4000bf25270 */
[----:B------:R-:W-:Y:S01]  /*1740*/  UISETP.NE.AND UP0, UPT, UR10, 0x1, UPT ;  /* 0x000000010a00788c */ /* 0x000fe2000bf05270 */
[----:B------:R-:W-:-:S02]  /*1750*/  UMOV UR6, UR7 ;  /* 0x0000000700067c82 */ /* 0x000fc40008000000 */
[----:B------:R-:W-:Y:S01]  /*1760*/  UMOV UR4, UR5 ;  /* 0x0000000500047c82 */ /* 0x000fe20008000000 */
[----:B------:R-:W-:Y:S02]  /*1770*/  USHF.R.U32.HI UR6, URZ, UR9, UR6 ;  /* 0x00000009ff067299 */ /* 0x000fe40008011606 */
[----:B----4-:R-:W-:Y:S02]  /*1780*/  USHF.R.U32.HI UR4, URZ, UR13, UR4 ;  /* 0x0000000dff047299 */ /* 0x010fe40008011604 */
[----:B------:R-:W-:Y:S02]  /*1790*/  USEL UR5, UR24, UR6, !UP1 ;  /* 0x0000000618057287 */ /* 0x000fe4000c800000 */
[----:B------:R-:W-:-:S04]  /*17a0*/  USEL UR4, UR20, UR4, !UP0 ;  /* 0x0000000414047287 */ /* 0x000fc8000c000000 */
[----:B------:R-:W-:Y:S02]  /*17b0*/  UIADD3 UR6, UPT, UPT, UR5, -UR4, URZ ;  /* 0x8000000405067290 */ /* 0x000fe4000fffe0ff */
[----:B------:R-:W-:Y:S02]  /*17c0*/  UIADD3 UR4, UPT, UPT, -UR5, UR4, URZ ;  /* 0x0000000405047290 */ /* 0x000fe4000fffe1ff */
[----:B------:R-:W-:Y:S02]  /*17d0*/  UIMAD UR20, UR6, UR10, UR20 ;  /* 0x0000000a061472a4 */ /* 0x000fe4000f8e0214 */
[----:B------:R-:W-:-:S12]  /*17e0*/  UIMAD UR24, UR4, UR12, UR24 ;  /* 0x0000000c041872a4 */ /* 0x000fd8000f8e0218 */
.L_x_19:
[----:B------:R-:W-:Y:S05]  /*17f0*/  BRA.U !UP6, `(.L_x_20) ;  /* 0x000000010e0c7547 */ /* 0x000fea000b800000 */
[----:B------:R-:W-:Y:S01]  /*1800*/  UCGABAR_WAIT ;  /* 0x0000000000007dc7 */ /* 0x000fe20008000000 */
[----:B------:R-:W-:Y:S01]  /*1810*/  CCTL.IVALL ;  /* 0x00000000ff00798f */ /* 0x000fe20002000000 */
[----:B------:R-:W-:Y:S05]  /*1820*/  BRA `(.L_x_21) ;  /* 0x0000000000047947 */ /* 0x000fea0003800000 */
.L_x_20:
[----:B------:R-:W-:Y:S06]  /*1830*/  BAR.SYNC.DEFER_BLOCKING 0x0 ;  /* 0x0000000000007b1d */ /* 0x000fec0000010000 */
.L_x_21:
[----:B------:R-:W-:Y:S05]  /*1840*/  BRA.U UP3, `(.L_x_22) ;  /* 0x0000001503247547 */ /* 0x000fea000b800000 */
[----:B------:R-:W2:Y:S01]  /*1850*/  LDCU UR6, c[0x0][0x38c] ;  /* 0x00007180ff0677ac */ /* 0x000ea20008000800 */
[----:B------:R-:W-:Y:S01]  /*1860*/  PLOP3.LUT P1, PT, PT, PT, UP4, 0x80, 0x8 ;  /* 0x000000000008781c */ /* 0x000fe20003f2f048 */
[----:B------:R-:W-:Y:S01]  /*1870*/  IMAD.MOV.U32 R12, RZ, RZ, 0x1 ;  /* 0x00000001ff0c7424 */ /* 0x000fe200078e00ff */
[----:B------:R-:W-:Y:S02]  /*1880*/  ISETP.NE.AND P2, PT, R0, RZ, P3 ;  /* 0x000000ff0000720c */ /* 0x000fe40001f45270 */
[----:B------:R-:W-:Y:S02]  /*1890*/  CS2R R10, SRZ ;  /* 0x00000000000a7805 */ /* 0x000fe4000001ff00 */
[----:B------:R-:W-:Y:S01]  /*18a0*/  PLOP3.LUT P1, PT, P1, PT, PT, 0x8, 0x80 ;  /* 0x000000000080781c */ /* 0x000fe20000f2e170 */
[----:B------:R-:W-:Y:S01]  /*18b0*/  IMAD.MOV.U32 R9, RZ, RZ, RZ ;  /* 0x000000ffff097224 */ /* 0x000fe200078e00ff */
[----:B------:R-:W3:Y:S01]  /*18c0*/  LDCU UR38, c[0x0][0x370] ;  /* 0x00006e00ff2677ac */ /* 0x000ee20008000800 */
[----:B------:R-:W-:Y:S01]  /*18d0*/  IMAD.MOV.U32 R8, RZ, RZ, 0x1 ;  /* 0x00000001ff087424 */ /* 0x000fe200078e00ff */
[----:B------:R-:W4:Y:S01]  /*18e0*/  LDCU.64 UR26, c[0x0][0x348] ;  /* 0x00006900ff1a77ac */ /* 0x000f220008000a00 */
[----:B------:R-:W-:Y:S01]  /*18f0*/  ULEA.HI UR42, UR22, UR44, URZ, 0x1a ;  /* 0x0000002c162a7291 */ /* 0x000fe2000f8fd0ff */
[----:B------:R-:W1:Y:S01]  /*1900*/  LDCU UR37, c[0x0][0x374] ;  /* 0x00006e80ff2577ac */ /* 0x000e620008000800 */
[----:B--2---:R-:W-:-:S02]  /*1910*/  UIADD3 UR5, UPT, UPT, UR6, 0x3f, URZ ;  /* 0x0000003f06057890 */ /* 0x004fc4000fffe0ff */
[----:B------:R-:W-:Y:S02]  /*1920*/  UIADD3 UR48, UPT, UPT, UR6, 0x7e, URZ ;  /* 0x0000007e06307890 */ /* 0x000fe4000fffe0ff */
[----:B------:R-:W-:Y:S01]  /*1930*/  USHF.R.S32.HI UR4, URZ, 0x1f, UR5 ;  /* 0x0000001fff047899 */ /* 0x000fe20008011405 */
[----:B------:R-:W-:-:S03]  /*1940*/  UMOV UR7, URZ ;  /* 0x000000ff00077c82 */ /* 0x000fc60008000000 */
[----:B------:R-:W-:Y:S02]  /*1950*/  ULEA.HI UR4, UR4, UR5, URZ, 0x6 ;  /* 0x0000000504047291 */ /* 0x000fe4000f8f30ff */
[----:B------:R-:W-:Y:S02]  /*1960*/  UIADD3 UR5, UPT, UPT, UR6, -0x1, URZ ;  /* 0xffffffff06057890 */ /* 0x000fe4000fffe0ff */
[----:B------:R-:W-:Y:S02]  /*1970*/  USHF.R.S32.HI UR40, URZ, 0x6, UR4 ;  /* 0x00000006ff287899 */ /* 0x000fe40008011404 */
[----:B------:R-:W-:Y:S02]  /*1980*/  UISETP.GE.U32.AND UP1, UPT, UR5, -0x7f, UPT ;  /* 0xffffff810500788c */ /* 0x000fe4000bf26070 */
[----:B------:R-:W-:-:S04]  /*1990*/  UISETP.LT.U32.AND UP0, UPT, UR40, 0x6, UPT ;  /* 0x000000062800788c */ /* 0x000fc8000bf01070 */
[----:B------:R-:W-:Y:S02]  /*19a0*/  USEL UR39, UR40, 0x6, UP0 ;  /* 0x0000000628277887 */ /* 0x000fe40008000000 */
[----:B------:R-:W-:Y:S02]  /*19b0*/  UISETP.NE.AND UP0, UPT, UR23, URZ, UPT ;  /* 0x000000ff1700728c */ /* 0x000fe4000bf05270 */
[----:B------:R-:W-:Y:S02]  /*19c0*/  UIADD3 UR4, UPT, UPT, UR39, -0x1, URZ ;  /* 0xffffffff27047890 */ /* 0x000fe4000fffe0ff */
[----:B------:R-:W-:Y:S02]  /*19d0*/  @UP1 UIADD3 UR4, UPT, UPT, UR39, URZ, URZ ;  /* 0x000000ff27041290 */ /* 0x000fe4000fffe0ff */
[----:B------:R-:W-:Y:S02]  /*19e0*/  USEL UR23, UR46, 0x2, UP0 ;  /* 0x000000022e177887 */ /* 0x000fe40008000000 */
[----:B------:R-:W-:-:S02]  /*19f0*/  UIADD3 UR43, UPT, UPT, UR40, -UR39, URZ ;  /* 0x80000027282b7290 */ /* 0x000fc4000fffe0ff */
[----:B------:R-:W-:Y:S02]  /*1a00*/  UIADD3 UR25, UPT, UPT, UR4, 0x1, URZ ;  /* 0x0000000104197890 */ /* 0x000fe4000fffe0ff */
[----:B-1-34-:R-:W-:-:S12]  /*1a10*/  UIADD3 UR41, UPT, UPT, -UR4, URZ, URZ ;  /* 0x000000ff04297290 */ /* 0x01afd8000fffe1ff */
.L_x_42:
[----:B------:R-:W-:Y:S01]  /*1a20*/  UISETP.NE.AND UP0, UPT, UR47, URZ, UPT ;  /* 0x000000ff2f00728c */ /* 0x000fe2000bf05270 */
[----:B------:R-:W1:Y:S08]  /*1a30*/  S2UR UR47, SR_CgaCtaId ;  /* 0x00000000002f79c3 */ /* 0x000e700000008800 */
[----:B------:R-:W-:Y:S05]  /*1a40*/  BRA.U UP0, `(.L_x_23) ;  /* 0x0000000100347547 */ /* 0x000fea000b800000 */
[----:B------:R-:W2:Y:S01]  /*1a50*/  S2R R0, SR_CgaCtaId ;  /* 0x0000000000007919 */ /* 0x000ea20000008800 */
[----:B------:R-:W-:-:S04]  /*1a60*/  MOV R2, 0x400 ;  /* 0x0000040000027802 */ /* 0x000fc80000000f00 */
[----:B--2---:R-:W-:Y:S02]  /*1a70*/  LEA R0, R0, R2, 0x18 ;  /* 0x0000000200007211 */ /* 0x004fe400078ec0ff */
[----:B------:R-:W-:-:S03]  /*1a80*/  SHF.L.U32 R2, R8, 0x1f, RZ ;  /* 0x0000001f08027819 */ /* 0x000fc600000006ff */
[----:B------:R-:W-:-:S04]  /*1a90*/  IMAD R0, R9, 0x8, R0 ;  /* 0x0000000809007824 */ /* 0x000fc800078e0200 */
[----:B------:R-:W2:Y:S02]  /*1aa0*/  SYNCS.PHASECHK.TRANS64.TRYWAIT P0, [R0+URZ+0x120], R2 ;  /* 0x00012002000075a7 */ /* 0x000ea400080011ff */
[----:B--2---:R-:W-:Y:S05]  /*1ab0*/  @!P0 BRA `(.L_x_24) ;  /* 0x0000007400148947 */ /* 0x004fea0003800000 */
.L_x_151:
[----:B------:R-:W-:Y:S01]  /*1ac0*/  VIADD R9, R9, 0x1 ;  /* 0x0000000109097836 */ /* 0x000fe20000000000 */
[----:B------:R2:W-:Y:S04]  /*1ad0*/  SYNCS.ARRIVE.TRANS64.A1T0 RZ, [R0+URZ+0x110], RZ ;  /* 0x000110ff00ff79a7 */ /* 0x0005e800081000ff */
[----:B------:R-:W-:-:S04]  /*1ae0*/  ISETP.NE.AND P0, PT, R9, 0x2, PT ;  /* 0x000000020900780c */ /* 0x000fc80003f05270 */
[----:B------:R-:W-:Y:S02]  /*1af0*/  SEL R9, R9, RZ, P0 ;  /* 0x000000ff09097207 */ /* 0x000fe40000000000 */
[----:B--2---:R-:W-:-:S04]  /*1b00*/  SEL R0, RZ, 0x1, P0 ;  /* 0x00000001ff007807 */ /* 0x004fc80000000000 */
[----:B------:R-:W-:-:S07]  /*1b10*/  LOP3.LUT R8, R8, R0, RZ, 0x3c, !PT ;  /* 0x0000000008087212 */ /* 0x000fce00078e3cff */
.L_x_23:
[----:B------:R-:W-:Y:S01]  /*1b20*/  UMOV UR6, 0x400 ;  /* 0x0000040000067882 */ /* 0x000fe20000000000 */
[----:B------:R-:W-:Y:S01]  /*1b30*/  SHF.L.U32 R0, R12, 0x1f, RZ ;  /* 0x0000001f0c007819 */ /* 0x000fe200000006ff */
[----:B-1----:R-:W-:Y:S02]  /*1b40*/  ULEA UR6, UR47, UR6, 0x18 ;  /* 0x000000062f067291 */ /* 0x002fe4000f8ec0ff */
[----:B------:R-:W-:Y:S02]  /*1b50*/  UISETP.GE.U32.AND UP0, UPT, UR48, 0x7f, UPT ;  /* 0x0000007f3000788c */ /* 0x000fe4000bf06070 */
[----:B------:R-:W-:Y:S02]  /*1b60*/  ULEA UR4, UR7, UR6, 0x3 ;  /* 0x0000000607047291 */ /* 0x000fe4000f8e18ff */
[----:B------:R-:W-:Y:S01]  /*1b70*/  ULEA UR10, UR20, UR44, 0x7 ;  /* 0x0000002c140a7291 */ /* 0x000fe2000f8e38ff */
[----:B------:R-:W-:-:S06]  /*1b80*/  UMOV UR13, URZ ;  /* 0x000000ff000d7c82 */ /* 0x000fcc0008000000 */
[----:B------:R1:W2:Y:S01]  /*1b90*/  SYNCS.PHASECHK.TRANS64.TRYWAIT P0, [UR4+0x30], R0 ;  /* 0x00003000ff0075a7 */ /* 0x0002a20008001104 */
[----:B------:R-:W-:-:S04]  /*1ba0*/  ULEA.HI UR4, UR24, UR24, URZ, 0x1 ;  /* 0x0000001818047291 */ /* 0x000fc8000f8f08ff */
[----:B------:R-:W-:-:S04]  /*1bb0*/  USHF.L.U32 UR4, UR4, 0x6, URZ ;  /* 0x0000000604047899 */ /* 0x000fc800080006ff */
[----:B------:R-:W-:-:S04]  /*1bc0*/  ULOP3.LUT UR35, UR4, 0xffffff80, URZ, 0xc0, !UPT ;  /* 0xffffff8004237892 */ /* 0x000fc8000f8ec0ff */
[----:B------:R-:W-:Y:S01]  /*1bd0*/  UIADD3 UR35, UPT, UPT, UR42, UR35, URZ ;  /* 0x000000232a237290 */ /* 0x000fe2000fffe0ff */
[----:B------:R-:W-:Y:S11]  /*1be0*/  BRA.U !UP0, `(.L_x_25) ;  /* 0x0000000108c47547 */ /* 0x000ff6000b800000 */
[----:B------:R-:W-:Y:S01]  /*1bf0*/  UMOV UR16, UR41 ;  /* 0x0000002900107c82 */ /* 0x000fe20008000000 */
[----:B------:R-:W-:Y:S01]  /*1c00*/  UMOV UR4, UR7 ;  /* 0x0000000700047c82 */ /* 0x000fe20008000000 */
[----:B------:R-:W-:-:S05]  /*1c10*/  UMOV UR34, URZ ;  /* 0x000000ff00227c82 */ /* 0x000fca0008000000 */
.L_x_31:
[----:B------:R-:W-:Y:S01]  /*1c20*/  ULEA UR33, UR4, UR6, 0x3 ;  /* 0x0000000604217291 */ /* 0x000fe2000f8e18ff */
[----:B------:R-:W-:Y:S01]  /*1c30*/  @P3 MOV R2, 0x8000 ;  /* 0x0000800000023802 */ /* 0x000fe20000000f00 */
[----:B--234-:R-:W-:Y:S10]  /*1c40*/  @P0 BRA `(.L_x_26) ;  /* 0x00000000000c0947 */ /* 0x01cff40003800000 */
[----:B------:R-:W-:-:S04]  /*1c50*/  SHF.L.U32 R3, R12, 0x1f, RZ ;  /* 0x0000001f0c037819 */ /* 0x000fc800000006ff */
[----:B------:R-:W2:Y:S02]  /*1c60*/  SYNCS.PHASECHK.TRANS64.TRYWAIT P0, [UR33+0x30], R3 ;  /* 0x00003003ff0075a7 */ /* 0x000ea40008001121 */
[----:B--2---:R-:W-:Y:S05]  /*1c70*/  @!P0 BRA `(.L_x_27) ;  /* 0x0000007000b88947 */ /* 0x004fea0003800000 */
.L_x_26:
[----:B------:R2:W-:Y:S01]  /*1c80*/  @P3 SYNCS.ARRIVE.TRANS64 RZ, [UR33], R2 ;  /* 0x00000002ffff39a7 */ /* 0x0005e20008000021 */
[----:B------:R-:W-:Y:S02]  /*1c90*/  ULOP3.LUT UR5, UR23, 0x2, URZ, 0xfc, !UPT ;  /* 0x0000000217057892 */ /* 0x000fe4000f8efcff */
[----:B------:R-:W-:Y:S02]  /*1ca0*/  UIADD3 UR16, UPT, UPT, UR16, 0x1, URZ ;  /* 0x0000000110107890 */ /* 0x000fe4000fffe0ff */
[----:B------:R-:W-:Y:S02]  /*1cb0*/  UISETP.NE.AND UP0, UPT, UR5, 0x2, UPT ;  /* 0x000000020500788c */ /* 0x000fe4000bf05270 */
[----:B------:R-:W-:-:S07]  /*1cc0*/  UISETP.NE.AND UP2, UPT, UR16, 0x1, UPT ;  /* 0x000000011000788c */ /* 0x000fce000bf45270 */
[----:B------:R-:W-:Y:S05]  /*1cd0*/  BRA.U UP0, `(.L_x_28) ;  /* 0x0000000100047547 */ /* 0x000fea000b800000 */
[----:B------:R-:W-:Y:S05]  /*1ce0*/  BPT.TRAP 0x1 ;  /* 0x000000040000795c */ /* 0x000fea0000300000 */
.L_x_28:
[----:B------:R-:W-:Y:S04]  /*1cf0*/  BSSY.RECONVERGENT B0, `(.L_x_29) ;  /* 0x0000003000007945 */ /* 0x000fe80003800200 */
[----:B------:R-:W-:Y:S05]  /*1d00*/  @!P2 BRA `(.L_x_30) ;  /* 0x000000000004a947 */ /* 0x000fea0003800000 */
[----:B------:R-:W-:Y:S05]  /*1d10*/  BPT.TRAP 0x1 ;  /* 0x000000040000795c */ /* 0x000fea0000300000 */
.L_x_30:
[----:B------:R-:W-:Y:S05]  /*1d20*/  BSYNC.RECONVERGENT B0 ;  /* 0x0000000000007941 */ /* 0x000fea0003800200 */
.L_x_29:
[----:B------:R-:W-:Y:S02]  /*1d30*/  UIADD3 UR5, UPT, UPT, UR4, 0x1, URZ ;  /* 0x0000000104057890 */ /* 0x000fe4000fffe0ff */
[----:B------:R-:W-:Y:S02]  /*1d40*/  UIADD3 UR14, UP1, UPT, UR26, 0x80, URZ ;  /* 0x000000801a0e7890 */ /* 0x000fe4000ff3e0ff */
[----:B------:R-:W-:Y:S02]  /*1d50*/  UISETP.NE.AND UP0, UPT, UR5, 0x6, UPT ;  /* 0x000000060500788c */ /* 0x000fe4000bf05270 */
[----:B------:R-:W-:Y:S02]  /*1d60*/  ULOP3.LUT UR33, UR33, 0xfefffff8, URZ, 0xc0, !UPT ;  /* 0xfefffff821217892 */ /* 0x000fe4000f8ec0ff */
[----:B------:R-:W-:Y:S02]  /*1d70*/  USEL UR8, URZ, 0x1, UP0 ;  /* 0x00000001ff087887 */ /* 0x000fe40008000000 */
[----:B------:R-:W-:-:S02]  /*1d80*/  USEL UR7, UR5, URZ, UP0 ;  /* 0x000000ff05077287 */ /* 0x000fc40008000000 */
[----:B------:R-:W-:Y:S02]  /*1d90*/  UIADD3.X UR15, UPT, UPT, URZ, UR27, URZ, UP1, !UPT ;  /* 0x0000001bff0f7290 */ /* 0x000fe40008ffe4ff */
[----:B------:R-:W-:Y:S01]  /*1da0*/  ULEA UR5, UR7, UR6, 0x3 ;  /* 0x0000000607057291 */ /* 0x000fe2000f8e18ff */
[----:B------:R-:W-:Y:S01]  /*1db0*/  LOP3.LUT R12, R12, UR8, RZ, 0x3c, !PT ;  /* 0x000000080c0c7c12 */ /* 0x000fe2000f8e3cff */
[----:B------:R-:W-:Y:S02]  /*1dc0*/  USHF.L.U32 UR8, UR4, 0xd, URZ ;  /* 0x0000000d04087899 */ /* 0x000fe400080006ff */
[----:B------:R-:W-:Y:S01]  /*1dd0*/  UIADD3 UR4, UP0, UPT, UR26, 0x180, URZ ;  /* 0x000001801a047890 */ /* 0x000fe2000ff1e0ff */
[----:B-1----:R-:W-:Y:S01]  /*1de0*/  SHF.L.U32 R0, R12, 0x1f, RZ ;  /* 0x0000001f0c007819 */ /* 0x002fe200000006ff */
[----:B------:R-:W-:Y:S02]  /*1df0*/  ULEA UR32, UR22, UR8, 0x1 ;  /* 0x0000000816207291 */ /* 0x000fe4000f8e08ff */
[----:B------:R-:W-:Y:S01]  /*1e00*/  UPRMT UR13, URZ, 0x5410, UR21 ;  /* 0x00005410ff0d7896 */ /* 0x000fe20008000015 */
[----:B------:R3:W4:Y:S01]  /*1e10*/  SYNCS.PHASECHK.TRANS64.TRYWAIT P0, [UR5+0x30], R0 ;  /* 0x00003000ff0075a7 */ /* 0x0007220008001105 */
[----:B------:R-:W-:-:S02]  /*1e20*/  UIADD3 UR32, UPT, UPT, UR6, 0x4300, UR32 ;  /* 0x0000430006207890 */ /* 0x000fc4000fffe020 */
[----:B------:R-:W-:Y:S02]  /*1e30*/  UIADD3 UR8, UPT, UPT, UR6, 0x10300, UR8 ;  /* 0x0001030006087890 */ /* 0x000fe4000fffe008 */
[----:B------:R-:W-:Y:S01]  /*1e40*/  UIADD3.X UR5, UPT, UPT, URZ, UR27, URZ, UP0, !UPT ;  /* 0x0000001bff057290 */ /* 0x000fe200087fe4ff */
[----:B------:R-:W-:Y:S01]  /*1e50*/  UMOV UR18, 0x0 ;  /* 0x0000000000127882 */ /* 0x000fe20000000000 */
[----:B------:R-:W-:Y:S01]  /*1e60*/  UMOV UR19, 0x10000000 ;  /* 0x1000000000137882 */ /* 0x000fe20000000000 */
[----:B------:R-:W-:Y:S01]  /*1e70*/  UMOV UR11, UR34 ;  /* 0x00000022000b7c82 */ /* 0x000fe20008000000 */
[----:B------:R-:W-:Y:S01]  /*1e80*/  UMOV UR12, UR36 ;  /* 0x00000024000c7c82 */ /* 0x000fe20008000000 */
[----:B------:R-:W-:Y:S01]  /*1e90*/  UMOV UR9, UR33 ;  /* 0x0000002100097c82 */ /* 0x000fe20008000000 */
[----:B------:R1:W-:Y:S03]  /*1ea0*/  UTMALDG.3D.MULTICAST.2CTA [UR32], [UR14], UR13, desc[UR18] ;  /* 0x000012200e0073b4 */ /* 0x0003e6000821180d */
[----:B------:R2:W-:Y:S01]  /*1eb0*/  UTMALDG.3D.2CTA [UR8], [UR4], desc[UR18] ;  /* 0x00001208040075b4 */ /* 0x0005e20008211000 */
[----:B-1----:R-:W-:Y:S01]  /*1ec0*/  UIADD3 UR34, UPT, UPT, UR34, 0x40, URZ ;  /* 0x0000004022227890 */ /* 0x002fe2000fffe0ff */
[----:B------:R-:W-:Y:S01]  /*1ed0*/  UMOV UR13, UR25 ;  /* 0x00000019000d7c82 */ /* 0x000fe20008000000 */
[----:B--2---:R-:W-:Y:S01]  /*1ee0*/  UMOV UR4, UR7 ;  /* 0x0000000700047c82 */ /* 0x004fe20008000000 */
[----:B------:R-:W-:Y:S09]  /*1ef0*/  BRA.U UP2, `(.L_x_31) ;  /* 0xfffffffd02487547 */ /* 0x000ff2000b83ffff */
.L_x_25:
[----:B------:R-:W-:Y:S01]  /*1f00*/  ULEA UR4, UR7, UR6, 0x3 ;  /* 0x0000000607047291 */ /* 0x000fe2000f8e18ff */
[----:B-1-3--:R-:W-:Y:S01]  /*1f10*/  SHF.L.U32 R0, R12, 0x1f, RZ ;  /* 0x0000001f0c007819 */ /* 0x00afe200000006ff */
[----:B------:R-:W-:Y:S01]  /*1f20*/  @!P1 SYNCS.ARRIVE.TRANS64.A1T0 RZ, [UR6+0xa8], RZ ;  /* 0x0000a8ffffff99a7 */ /* 0x000fe20008100006 */
[----:B------:R-:W-:-:S06]  /*1f30*/  UISETP.GT.AND UP0, UPT, UR40, UR39, UPT ;  /* 0x000000272800728c */ /* 0x000fcc000bf04270 */
[----:B--2-4-:R1:W2:Y:S03]  /*1f40*/  SYNCS.PHASECHK.TRANS64.TRYWAIT P0, [UR4+0x30], R0 ;  /* 0x00003000ff0075a7 */ /* 0x0142a60008001104 */
[----:B------:R-:W-:Y:S05]  /*1f50*/  BRA.U !UP0, `(.L_x_32) ;  /* 0x0000000108c47547 */ /* 0x000fea000b800000 */
[----:B------:R-:W-:Y:S01]  /*1f60*/  UIADD3 UR24, UPT, UPT, UR43, UR13, URZ ;  /* 0x0000000d2b187290 */ /* 0x000fe2000fffe0ff */
[----:B------:R-:W-:-:S11]  /*1f70*/  UMOV UR4, UR7 ;  /* 0x0000000700047c82 */ /* 0x000fd60008000000 */
.L_x_38:
[----:B------:R-:W-:Y:S01]  /*1f80*/  ULEA UR17, UR4, UR6, 0x3 ;  /* 0x0000000604117291 */ /* 0x000fe2000f8e18ff */
[----:B--2---:R-:W-:Y:S01]  /*1f90*/  @P3 MOV R2, 0x8000 ;  /* 0x0000800000023802 */ /* 0x004fe20000000f00 */
[----:B--2-4-:R-:W-:Y:S10]  /*1fa0*/  @P0 BRA `(.L_x_33) ;  /* 0x00000000000c0947 */ /* 0x014ff40003800000 */
[----:B------:R-:W-:-:S04]  /*1fb0*/  SHF.L.U32 R3, R12, 0x1f, RZ ;  /* 0x0000001f0c037819 */ /* 0x000fc800000006ff */
[----:B------:R-:W2:Y:S02]  /*1fc0*/  SYNCS.PHASECHK.TRANS64.TRYWAIT P0, [UR17+0x30], R3 ;  /* 0x00003003ff0075a7 */ /* 0x000ea40008001111 */
[----:B--2---:R-:W-:Y:S05]  /*1fd0*/  @!P0 BRA `(.L_x_34) ;  /* 0x0000006c00f88947 */ /* 0x004fea0003800000 */
.L_x_33:
[----:B------:R2:W-:Y:S01]  /*1fe0*/  @P3 SYNCS.ARRIVE.TRANS64 RZ, [UR17], R2 ;  /* 0x00000002ffff39a7 */ /* 0x0005e20008000011 */
[----:B------:R-:W-:-:S04]  /*1ff0*/  ULOP3.LUT UR5, UR23, 0x2, URZ, 0xfc, !UPT ;  /* 0x0000000217057892 */ /* 0x000fc8000f8efcff */
[----:B------:R-:W-:-:S09]  /*2000*/  UISETP.NE.AND UP0, UPT, UR5, 0x2, UPT ;  /* 0x000000020500788c */ /* 0x000fd2000bf05270 */
[----:B------:R-:W-:Y:S05]  /*2010*/  BRA.U UP0, `(.L_x_35) ;  /* 0x0000000100047547 */ /* 0x000fea000b800000 */
[----:B------:R-:W-:Y:S05]  /*2020*/  BPT.TRAP 0x1 ;  /* 0x000000040000795c */ /* 0x000fea0000300000 */
.L_x_35:
[----:B------:R-:W-:Y:S04]  /*2030*/  BSSY.RECONVERGENT B0, `(.L_x_36) ;  /* 0x0000003000007945 */ /* 0x000fe80003800200 */
[----:B------:R-:W-:Y:S05]  /*2040*/  @!P2 BRA `(.L_x_37) ;  /* 0x000000000004a947 */ /* 0x000fea0003800000 */
[----:B------:R-:W-:Y:S05]  /*2050*/  BPT.TRAP 0x1 ;  /* 0x000000040000795c */ /* 0x000fea0000300000 */
.L_x_37:
[----:B------:R-:W-:Y:S05]  /*2060*/  BSYNC.RECONVERGENT B0 ;  /* 0x0000000000007941 */ /* 0x000fea0003800200 */
.L_x_36:
[----:B------:R-:W-:Y:S02]  /*2070*/  UIADD3 UR5, UPT, UPT, UR4, 0x1, URZ ;  /* 0x0000000104057890 */ /* 0x000fe4000fffe0ff */
[----:B------:R-:W-:Y:S02]  /*2080*/  USHF.L.U32 UR18, UR13, 0x6, URZ ;  /* 0x000000060d127899 */ /* 0x000fe400080006ff */
[----:B------:R-:W-:Y:S02]  /*2090*/  UISETP.NE.AND UP0, UPT, UR5, 0x6, UPT ;  /* 0x000000060500788c */ /* 0x000fe4000bf05270 */
[----:B------:R-:W-:Y:S02]  /*20a0*/  ULOP3.LUT UR17, UR17, 0xfefffff8, URZ, 0xc0, !UPT ;  /* 0xfefffff811117892 */ /* 0x000fe4000f8ec0ff */
[----:B------:R-:W-:Y:S02]  /*20b0*/  USEL UR8, URZ, 0x1, UP0 ;  /* 0x00000001ff087887 */ /* 0x000fe40008000000 */
[----:B------:R-:W-:-:S02]  /*20c0*/  USEL UR7, UR5, URZ, UP0 ;  /* 0x000000ff05077287 */ /* 0x000fc40008000000 */
[----:B------:R-:W-:Y:S02]  /*20d0*/  UIADD3 UR14, UP0, UPT, UR26, 0x180, URZ ;  /* 0x000001801a0e7890 */ /* 0x000fe4000ff1e0ff */
        /* <DEDUP_REMOVED lines=9> */
[----:B------:R-:W-:Y:S02]  /*2170*/  UIADD3.X UR5, UPT, UPT, URZ, UR27, URZ, UP1, !UPT ;  /* 0x0000001bff057290 */ /* 0x000fe40008ffe4ff */
[----:B------:R-:W-:Y:S02]  /*2180*/  UIADD3 UR8, UPT, UPT, UR6, 0x10300, UR8 ;  /* 0x0001030006087890 */ /* 0x000fe4000fffe008 */
[----:B------:R-:W-:Y:S01]  /*2190*/  UIADD3.X UR15, UPT, UPT, URZ, UR27, URZ, UP0, !UPT ;  /* 0x0000001bff0f7290 */ /* 0x000fe200087fe4ff */
[----:B------:R-:W-:Y:S01]  /*21a0*/  UMOV UR28, 0x0 ;  /* 0x00000000001c7882 */ /* 0x000fe20000000000 */
[----:B------:R-:W-:Y:S01]  /*21b0*/  UMOV UR29, 0x10000000 ;  /* 0x10000000001d7882 */ /* 0x000fe20000000000 */
[----:B------:R-:W-:Y:S01]  /*21c0*/  UMOV UR19, UR35 ;  /* 0x0000002300137c82 */ /* 0x000fe20008000000 */
[----:B------:R-:W-:Y:S01]  /*21d0*/  UMOV UR20, UR36 ;  /* 0x0000002400147c82 */ /* 0x000fe20008000000 */
[----:B------:R-:W-:Y:S01]  /*21e0*/  UMOV UR12, UR36 ;  /* 0x00000024000c7c82 */ /* 0x000fe20008000000 */
[----:B------:R1:W-:Y:S01]  /*21f0*/  UTMALDG.3D.MULTICAST.2CTA [UR16], [UR4], UR11, desc[UR28] ;  /* 0x00001c10040073b4 */ /* 0x0003e2000821180b */
[----:B------:R-:W-:Y:S01]  /*2200*/  UMOV UR9, UR17 ;  /* 0x0000001100097c82 */ /* 0x000fe20008000000 */
[----:B------:R-:W-:-:S04]  /*2210*/  UIADD3 UR13, UPT, UPT, UR13, 0x1, URZ ;  /* 0x000000010d0d7890 */ /* 0x000fc8000fffe0ff */
[----:B------:R-:W-:Y:S01]  /*2220*/  UISETP.NE.AND UP0, UPT, UR13, UR24, UPT ;  /* 0x000000180d00728c */ /* 0x000fe2000bf05270 */
[----:B-1----:R-:W-:Y:S01]  /*2230*/  UMOV UR11, UR18 ;  /* 0x00000012000b7c82 */ /* 0x002fe20008000000 */
[----:B------:R-:W-:Y:S01]  /*2240*/  UMOV UR4, UR7 ;  /* 0x0000000700047c82 */ /* 0x000fe20008000000 */
[----:B------:R3:W-:Y:S06]  /*2250*/  UTMALDG.3D.2CTA [UR8], [UR14], desc[UR28] ;  /* 0x00001c080e0075b4 */ /* 0x0007ec0008211000 */
[----:B---3--:R-:W-:Y:S05]  /*2260*/  BRA.U UP0, `(.L_x_38) ;  /* 0xfffffffd00447547 */ /* 0x008fea000b83ffff */
.L_x_32:
[C---:B------:R-:W-:Y:S01]  /*2270*/  LEA R3, R11.reuse, UR6, 0x3 ;  /* 0x000000060b037c11 */ /* 0x040fe2000f8e18ff */
[----:B------:R-:W-:Y:S01]  /*2280*/  NOP ;  /* 0x0000000000007918 */ /* 0x000fe20000000000 */
[----:B-1----:R-:W-:Y:S02]  /*2290*/  SHF.L.U32 R0, R10, 0x1f, RZ ;  /* 0x0000001f0a007819 */ /* 0x002fe400000006ff */
[----:B------:R-:W-:Y:S02]  /*22a0*/  LEA R4, R11, UR6, 0x4 ;  /* 0x000000060b047c11 */ /* 0x000fe4000f8e20ff */
[----:B--2-4-:R-:W1:Y:S02]  /*22b0*/  SYNCS.PHASECHK.TRANS64.TRYWAIT P0, [R3+URZ+0xb0], R0 ;  /* 0x0000b000030075a7 */ /* 0x014e6400080011ff */
[----:B-1----:R-:W-:Y:S05]  /*22c0*/  @!P0 BRA `(.L_x_39) ;  /* 0x0000006c00548947 */ /* 0x002fea0003800000 */
.L_x_154:
[----:B------:R-:W2:Y:S01]  /*22d0*/  LDS.128 R4, [R4+0x140] ;  /* 0x0001400004047984 */ /* 0x000ea20000000c00 */
[----:B------:R-:W-:Y:S01]  /*22e0*/  UISETP.GE.AND UP0, UPT, UR45, 0x1, UPT ;  /* 0x000000012d00788c */ /* 0x000fe2000bf06270 */
[----:B------:R-:W-:Y:S01]  /*22f0*/  @!PT LDS RZ, [RZ] ;  /* 0x00000000fffff984 */ /* 0x000fe20000000800 */
[----:B------:R-:W-:Y:S01]  /*2300*/  @!PT LDS RZ, [RZ] ;  /* 0x00000000fffff984 */ /* 0x000fe20000000800 */
[----:B------:R-:W-:Y:S01]  /*2310*/  @!PT LDS RZ, [RZ] ;  /* 0x00000000fffff984 */ /* 0x000fe20000000800 */
[----:B------:R-:W-:Y:S01]  /*2320*/  @!PT LDS RZ, [RZ] ;  /* 0x00000000fffff984 */ /* 0x000fe20000000800 */
[----:B------:R3:W-:Y:S06]  /*2330*/  MEMBAR.ALL.CTA ;  /* 0x0000000000007992 */ /* 0x0007ec0000008000 */
[----:B---3--:R-:W3:Y:S01]  /*2340*/  FENCE.VIEW.ASYNC.S ;  /* 0x00000000000073c6 */ /* 0x008ee20000000000 */
[----:B--2---:R-:W-:-:S13]  /*2350*/  LOP3.LUT P0, RZ, R6, 0x1, RZ, 0xc0, !PT ;  /* 0x0000000106ff7812 */ /* 0x004fda000780c0ff */
[----:B---3--:R-:W-:Y:S01]  /*2360*/  VOTEU.ANY UP1, P0 ;  /* 0x0000000000ff7886 */ /* 0x008fe20000020100 */
[----:B------:R-:W-:-:S13]  /*2370*/  PLOP3.LUT P0, PT, PT, PT, UP1, 0x80, 0x8 ;  /* 0x000000000008781c */ /* 0x000fda0003f0f018 */
[----:B-1----:R-:W-:Y:S02]  /*2380*/  @P0 LOP3.LUT R0, R5, 0xffff, RZ, 0xc0, !PT ;  /* 0x0000ffff05000812 */ /* 0x002fe400078ec0ff */
[----:B------:R-:W-:Y:S02]  /*2390*/  @P0 MOV R2, R4 ;  /* 0x0000000400020202 */ /* 0x000fe40000000f00 */
[----:B------:R-:W-:Y:S01]  /*23a0*/  @P0 R2UR UR5, R0 ;  /* 0x00000000000502ca */ /* 0x000fe200000e0000 */
[----:B------:R-:W-:Y:S01]  /*23b0*/  VIADD R0, R3, 0xc0 ;  /* 0x000000c003007836 */ /* 0x000fe20000000000 */
[----:B------:R-:W-:Y:S02]  /*23c0*/  @P0 SHF.R.U32.HI R4, RZ, 0x10, R5 ;  /* 0x00000010ff040819 */ /* 0x000fe40000011605 */
[----:B------:R-:W-:Y:S02]  /*23d0*/  @P0 R2UR UR8, R2 ;  /* 0x00000000020802ca */ /* 0x000fe400000e0000 */
[----:B------:R-:W-:-:S02]  /*23e0*/  PRMT R0, RZ, 0x654, R0 ;  /* 0x00000654ff007816 */ /* 0x000fc40000000000 */
[----:B------:R-:W-:Y:S02]  /*23f0*/  @P0 R2UR UR4, R4 ;  /* 0x00000000040402ca */ /* 0x000fe400000e0000 */
[----:B------:R1:W-:Y:S03]  /*2400*/  SYNCS.ARRIVE.TRANS64.RED.A1T0 RZ, [R0+URZ], RZ ;  /* 0x000000ff00ff79a7 */ /* 0x0003e600081004ff */
[----:B------:R-:W-:-:S04]  /*2410*/  @UP1 UMOV UR30, UR5 ;  /* 0x00000005001e1c82 */ /* 0x000fc80008000000 */
[----:B------:R-:W-:-:S04]  /*2420*/  @UP1 UMOV UR31, UR8 ;  /* 0x00000008001f1c82 */ /* 0x000fc80008000000 */
[----:B------:R-:W-:Y:S01]  /*2430*/  @UP1 UMOV UR36, UR4 ;  /* 0x0000000400241c82 */ /* 0x000fe20008000000 */
[----:B------:R-:W-:Y:S05]  /*2440*/  BRA.U !UP0, `(.L_x_40) ;  /* 0x0000000108d47547 */ /* 0x000fea000b800000 */
[----:B------:R-:W2:Y:S01]  /*2450*/  LDCU.128 UR12, c[0x0][0xb10] ;  /* 0x00016200ff0c77ac */ /* 0x000ea20008000c00 */
[----:B------:R-:W3:Y:S01]  /*2460*/  LDCU UR24, c[0x0][0xb20] ;  /* 0x00016400ff1877ac */ /* 0x000ee20008000800 */
[----:B------:R-:W4:Y:S01]  /*2470*/  LDCU UR20, c[0x0][0xb0c] ;  /* 0x00016180ff1477ac */ /* 0x000f220008000800 */
[----:B------:R-:W1:Y:S01]  /*2480*/  LDCU.64 UR10, c[0x0][0xb28] ;  /* 0x00016500ff0a77ac */ /* 0x000e620008000a00 */
[----:B------:R-:W-:Y:S02]  /*2490*/  UISETP.NE.AND UP3, UPT, UR45, 0x1, UPT ;  /* 0x000000012d00788c */ /* 0x000fe4000bf65270 */
[----:B--2---:R-:W-:Y:S02]  /*24a0*/  UIMAD.WIDE.U32 UR8, UR37, UR15, URZ ;  /* 0x0000000f250872a5 */ /* 0x004fe4000f8e00ff */
[----:B------:R-:W-:Y:S02]  /*24b0*/  UIMAD.WIDE.U32 UR4, UR38, UR12, URZ ;  /* 0x0000000c260472a5 */ /* 0x000fe4000f8e00ff */
[----:B------:R-:W-:-:S02]  /*24c0*/  UISETP.NE.AND UP0, UPT, UR14, 0x1, UPT ;  /* 0x000000010e00788c */ /* 0x000fc4000bf05270 */
[----:B------:R-:W-:Y:S01]  /*24d0*/  UIMAD.WIDE.U32 UR28, UR30, UR15, URZ ;  /* 0x0000000f1e1c72a5 */ /* 0x000fe2000f8e00ff */
[----:B------:R-:W-:Y:S02]  /*24e0*/  UMOV UR8, UR9 ;  /* 0x0000000900087c82 */ /* 0x000fe40008000000 */
[----:B------:R-:W-:Y:S01]  /*24f0*/  UMOV UR4, UR5 ;  /* 0x0000000500047c82 */ /* 0x000fe20008000000 */
[----:B---3--:R-:W-:Y:S02]  /*2500*/  USHF.R.U32.HI UR8, URZ, UR24, UR8 ;  /* 0x00000018ff087299 */ /* 0x008fe40008011608 */
[----:B----4-:R-:W-:Y:S02]  /*2510*/  UISETP.NE.AND UP2, UPT, UR20, 0x1, UPT ;  /* 0x000000011400788c */ /* 0x010fe4000bf45270 */
[----:B------:R-:W-:Y:S02]  /*2520*/  USHF.R.U32.HI UR4, URZ, UR13, UR4 ;  /* 0x0000000dff047299 */ /* 0x000fe40008011604 */
[----:B------:R-:W-:-:S02]  /*2530*/  USEL UR5, UR37, UR8, !UP0 ;  /* 0x0000000825057287 */ /* 0x000fc4000c000000 */
[----:B------:R-:W-:Y:S02]  /*2540*/  USEL UR8, UR38, UR4, !UP2 ;  /* 0x0000000426087287 */ /* 0x000fe4000d000000 */
[----:B-1----:R-:W-:Y:S01]  /*2550*/  UIMAD.WIDE.U32 UR16, UR5, UR10, URZ ;  /* 0x0000000a051072a5 */ /* 0x002fe2000f8e00ff */
[----:B------:R-:W-:Y:S01]  /*2560*/  UMOV UR4, UR29 ;  /* 0x0000001d00047c82 */ /* 0x000fe20008000000 */
[----:B------:R-:W-:Y:S02]  /*2570*/  UIMAD.WIDE.U32 UR18, UR31, UR12, URZ ;  /* 0x0000000c1f1272a5 */ /* 0x000fe4000f8e00ff */
[----:B------:R-:W-:-:S03]  /*2580*/  UIMAD.WIDE.U32 UR28, UR8, UR10, URZ ;  /* 0x0000000a081c72a5 */ /* 0x000fc6000f8e00ff */
[----:B------:R-:W-:Y:S01]  /*2590*/  UMOV UR16, UR17 ;  /* 0x0000001100107c82 */ /* 0x000fe20008000000 */
[----:B------:R-:W-:Y:S02]  /*25a0*/  USHF.R.U32.HI UR4, URZ, UR24, UR4 ;  /* 0x00000018ff047299 */ /* 0x000fe40008011604 */
[----:B------:R-:W-:Y:S01]  /*25b0*/  @UP3 USHF.R.U32.HI UR5, URZ, UR11, UR16 ;  /* 0x0000000bff053299 */ /* 0x000fe20008011610 */
[----:B------:R-:W-:Y:S01]  /*25c0*/  UMOV UR18, UR19 ;  /* 0x0000001300127c82 */ /* 0x000fe20008000000 */
[----:B------:R-:W-:Y:S01]  /*25d0*/  UMOV UR28, UR29 ;  /* 0x0000001d001c7c82 */ /* 0x000fe20008000000 */
[----:B------:R-:W-:Y:S02]  /*25e0*/  USHF.R.U32.HI UR13, URZ, UR13, UR18 ;  /* 0x0000000dff0d7299 */ /* 0x000fe40008011612 */
[----:B------:R-:W-:Y:S02]  /*25f0*/  USEL UR4, UR30, UR4, !UP0 ;  /* 0x000000041e047287 */ /* 0x000fe4000c000000 */
[----:B------:R-:W-:-:S02]  /*2600*/  @UP3 USHF.R.U32.HI UR8, URZ, UR11, UR28 ;  /* 0x0000000bff083299 */ /* 0x000fc4000801161c */
[----:B------:R-:W-:Y:S02]  /*2610*/  UIMAD UR9, UR45, UR5, URZ ;  /* 0x000000052d0972a4 */ /* 0x000fe4000f8e02ff */
[----:B------:R-:W-:Y:S02]  /*2620*/  USEL UR5, UR31, UR13, !UP2 ;  /* 0x0000000d1f057287 */ /* 0x000fe4000d000000 */
[----:B------:R-:W-:Y:S02]  /*2630*/  UIMAD UR12, UR45, UR8, URZ ;  /* 0x000000082d0c72a4 */ /* 0x000fe4000f8e02ff */
[----:B------:R-:W-:Y:S02]  /*2640*/  UISETP.GE.AND UP0, UPT, UR4, UR9, UPT ;  /* 0x000000090400728c */ /* 0x000fe4000bf06270 */
[----:B------:R-:W-:Y:S02]  /*2650*/  UIMAD.WIDE.U32 UR16, UR4, UR10, URZ ;  /* 0x0000000a041072a5 */ /* 0x000fe4000f8e00ff */
[----:B------:R-:W-:-:S02]  /*2660*/  UISETP.GE.OR UP0, UPT, UR5, UR12, UP0 ;  /* 0x0000000c0500728c */ /* 0x000fc40008706670 */
        /* <DEDUP_REMOVED lines=19> */
.L_x_40:
[----:B------:R-:W2:Y:S02]  /*27a0*/  LDCU UR4, c[0x0][0xb30] ;  /* 0x00016600ff0477ac */ /* 0x000ea40008000800 */
[----:B--2---:R-:W-:-:S09]  /*27b0*/  UISETP.NE.AND UP0, UPT, UR4, 0x1, UPT ;  /* 0x000000010400788c */ /* 0x004fd2000bf05270 */
        /* <DEDUP_REMOVED lines=18> */
.L_x_41:
[----:B------:R-:W-:Y:S01]  /*28e0*/  VIADD R11, R11, 0x1 ;  /* 0x000000010b0b7836 */ /* 0x000fe20000000000 */
[----:B------:R-:W-:Y:S01]  /*28f0*/  R2UR UR4, R52 ;  /* 0x00000000340472ca */ /* 0x000fe200000e0000 */
[----:B------:R-:W-:Y:S01]  /*2900*/  UIADD3 UR20, UPT, UPT, UR30, UR63, URZ ;  /* 0x0000003f1e147290 */ /* 0x000fe2000fffe0ff */
[----:B------:R-:W-:Y:S02]  /*2910*/  PLOP3.LUT P1, PT, PT, PT, PT, 0x80, 0x8 ;  /* 0x000000000008781c */ /* 0x000fe40003f2f070 */
[----:B------:R-:W-:-:S04]  /*2920*/  ISETP.NE.AND P0, PT, R11, 0x2, PT ;  /* 0x000000020b00780c */ /* 0x000fc80003f05270 */
[----:B-1----:R-:W-:Y:S02]  /*2930*/  SEL R0, RZ, 0x1, P0 ;  /* 0x00000001ff007807 */ /* 0x002fe40000000000 */
[----:B------:R-:W-:Y:S02]  /*2940*/  SEL R11, R11, RZ, P0 ;  /* 0x000000ff0b0b7207 */ /* 0x000fe40000000000 */
[----:B------:R-:W-:Y:S01]  /*2950*/  LOP3.LUT R10, R10, R0, RZ, 0x3c, !PT ;  /* 0x000000000a0a7212 */ /* 0x000fe200078e3cff */
[----:B------:R-:W-:Y:S01]  /*2960*/  UIADD3 UR24, UPT, UPT, UR31, UR4, URZ ;  /* 0x000000041f187290 */ /* 0x000fe2000fffe0ff */
[----:B------:R-:W-:Y:S11]  /*2970*/  BRA.U UP1, `(.L_x_42) ;  /* 0xfffffff101287547 */ /* 0x000ff6000b83ffff */
[----:B------:R-:W-:Y:S01]  /*2980*/  UIADD3 UR8, UPT, UPT, UR6, 0x30, URZ ;  /* 0x0000003006087890 */ /* 0x000fe2000fffe0ff */
[----:B------:R-:W-:-:S03]  /*2990*/  SHF.L.U32 R2, R12, 0x1f, RZ ;  /* 0x0000001f0c027819 */ /* 0x000fc600000006ff */
[----:B------:R-:W-:-:S09]  /*29a0*/  ULEA UR4, UR7, UR8, 0x3 ;  /* 0x0000000807047291 */ /* 0x000fd2000f8e18ff */
[----:B------:R-:W1:Y:S02]  /*29b0*/  SYNCS.PHASECHK.TRANS64.TRYWAIT P0, [UR4], R2 ;  /* 0x00000002ff0075a7 */ /* 0x000e640008001104 */
[----:B-1----:R-:W-:Y:S05]  /*29c0*/  @!P0 BRA `(.L_x_43) ;  /* 0x0000006400a88947 */ /* 0x002fea0003800000 */
.L_x_156:
[----:B------:R-:W-:-:S04]  /*29d0*/  UIADD3 UR4, UPT, UPT, UR7, 0x1, URZ ;  /* 0x0000000107047890 */ /* 0x000fc8000fffe0ff */
[----:B------:R-:W-:-:S04]  /*29e0*/  UISETP.NE.AND UP0, UPT, UR4, 0x6, UPT ;  /* 0x000000060400788c */ /* 0x000fc8000bf05270 */
[----:B------:R-:W-:Y:S02]  /*29f0*/  USEL UR6, URZ, 0x1, UP0 ;  /* 0x00000001ff067887 */ /* 0x000fe40008000000 */
[----:B------:R-:W-:-:S04]  /*2a00*/  USEL UR4, UR4, URZ, UP0 ;  /* 0x000000ff04047287 */ /* 0x000fc80008000000 */
[----:B------:R-:W-:Y:S01]  /*2a10*/  ULEA UR5, UR4, UR8, 0x3 ;  /* 0x0000000804057291 */ /* 0x000fe2000f8e18ff */
[----:B-1----:R-:W-:-:S04]  /*2a20*/  LOP3.LUT R2, R12, UR6, RZ, 0x3c, !PT ;  /* 0x000000060c027c12 */ /* 0x002fc8000f8e3cff */
[----:B------:R-:W-:-:S04]  /*2a30*/  SHF.L.U32 R3, R2, 0x1f, RZ ;  /* 0x0000001f02037819 */ /* 0x000fc800000006ff */
[----:B------:R-:W1:Y:S02]  /*2a40*/  SYNCS.PHASECHK.TRANS64.TRYWAIT P0, [UR5], R3 ;  /* 0x00000003ff0075a7 */ /* 0x000e640008001105 */
[----:B-1----:R-:W-:Y:S05]  /*2a50*/  @!P0 BRA `(.L_x_44) ;  /* 0x00000064009c8947 */ /* 0x002fea0003800000 */
.L_x_158:
[----:B------:R-:W-:-:S04]  /*2a60*/  UIADD3 UR4, UPT, UPT, UR4, 0x1, URZ ;  /* 0x0000000104047890 */ /* 0x000fc8000fffe0ff */
[----:B------:R-:W-:-:S04]  /*2a70*/  UISETP.NE.AND UP0, UPT, UR4, 0x6, UPT ;  /* 0x000000060400788c */ /* 0x000fc8000bf05270 */
[----:B------:R-:W-:Y:S02]  /*2a80*/  USEL UR6, URZ, 0x1, UP0 ;  /* 0x00000001ff067887 */ /* 0x000fe40008000000 */
[----:B------:R-:W-:-:S04]  /*2a90*/  USEL UR4, UR4, URZ, UP0 ;  /* 0x000000ff04047287 */ /* 0x000fc80008000000 */
[----:B------:R-:W-:Y:S01]  /*2aa0*/  ULEA UR5, UR4, UR8, 0x3 ;  /* 0x0000000804057291 */ /* 0x000fe2000f8e18ff */
[----:B------:R-:W-:-:S04]  /*2ab0*/  LOP3.LUT R2, R2, UR6, RZ, 0x3c, !PT ;  /* 0x0000000602027c12 */ /* 0x000fc8000f8e3cff */
[----:B-1----:R-:W-:-:S04]  /*2ac0*/  SHF.L.U32 R3, R2, 0x1f, RZ ;  /* 0x0000001f02037819 */ /* 0x002fc800000006ff */
[----:B------:R-:W1:Y:S02]  /*2ad0*/  SYNCS.PHASECHK.TRANS64.TRYWAIT P0, [UR5], R3 ;  /* 0x00000003ff0075a7 */ /* 0x000e640008001105 */
[----:B-1----:R-:W-:Y:S05]  /*2ae0*/  @!P0 BRA `(.L_x_45) ;  /* 0x0000006400908947 */ /* 0x002fea0003800000 */
.L_x_160:
        /* <DEDUP_REMOVED lines=9> */
.L_x_162:
        /* <DEDUP_REMOVED lines=9> */
.L_x_164:
[----:B------:R-:W-:-:S04]  /*2c10*/  UIADD3 UR4, UPT, UPT, UR4, 0x1, URZ ;  /* 0x0000000104047890 */ /* 0x000fc8000fffe0ff */
[----:B------:R-:W-:-:S04]  /*2c20*/  UISETP.NE.AND UP0, UPT, UR4, 0x6, UPT ;  /* 0x000000060400788c */ /* 0x000fc8000bf05270 */
[----:B------:R-:W-:Y:S02]  /*2c30*/  USEL UR5, URZ, 0x1, UP0 ;  /* 0x00000001ff057887 */ /* 0x000fe40008000000 */
[----:B------:R-:W-:-:S04]  /*2c40*/  USEL UR4, UR4, URZ, UP0 ;  /* 0x000000ff04047287 */ /* 0x000fc80008000000 */
[----:B------:R-:W-:Y:S01]  /*2c50*/  ULEA UR4, UR4, UR8, 0x3 ;  /* 0x0000000804047291 */ /* 0x000fe2000f8e18ff */
[----:B------:R-:W-:-:S04]  /*2c60*/  LOP3.LUT R2, R2, UR5, RZ, 0x3c, !PT ;  /* 0x0000000502027c12 */ /* 0x000fc8000f8e3cff */
[----:B------:R-:W-:Y:S01]  /*2c70*/  SHF.L.U32 R2, R2, 0x1f, RZ ;  /* 0x0000001f02027819 */ /* 0x000fe200000006ff */
[----:B-1----:R-:W-:-:S07]  /*2c80*/  IMAD.U32 R0, RZ, RZ, UR4 ;  /* 0x00000004ff007e24 */ /* 0x002fce000f8e00ff */
.L_x_48:
[----:B-1----:R1:W2:Y:S02]  /*2c90*/  SYNCS.PHASECHK.TRANS64.TRYWAIT P0, [R0+URZ], R2 ;  /* 0x00000002000075a7 */ /* 0x0022a400080011ff */
[----:B--2---:R-:W-:Y:S05]  /*2ca0*/  @!P0 NANOSLEEP.SYNCS 0x989680 ;  /* 0x009896800000895d */ /* 0x004fea0003900000 */
[----:B------:R-:W2:Y:S02]  /*2cb0*/  @!P0 SYNCS.PHASECHK.TRANS64 P0, [R0+URZ], R2 ;  /* 0x00000002000085a7 */ /* 0x000ea400080010ff */
[----:B--2---:R-:W-:Y:S05]  /*2cc0*/  @P0 EXIT ;  /* 0x000000000000094d */ /* 0x004fea0003800000 */
[----:B------:R-:W-:Y:S05]  /*2cd0*/  BRA `(.L_x_48) ;  /* 0xfffffffc00ec7947 */ /* 0x000fea000383ffff */
.L_x_22:
[----:B------:R-:W-:-:S04]  /*2ce0*/  UISETP.NE.AND UP0, UPT, UR47, URZ, UPT ;  /* 0x000000ff2f00728c */ /* 0x000fc8000bf05270 */
[----:B------:R-:W-:-:S09]  /*2cf0*/  UISETP.NE.OR UP0, UPT, UR23, 0x1, UP0 ;  /* 0x000000011700788c */ /* 0x000fd20008705670 */
[----:B------:R-:W-:Y:S05]  /*2d00*/  BRA.U UP0, `(.L_x_49) ;  /* 0x0000000500487547 */ /* 0x000fea000b800000 */
[----:B------:R-:W-:Y:S01]  /*2d10*/  ISETP.GE.U32.AND P2, PT, R0, 0x8, PT ;  /* 0x000000080000780c */ /* 0x000fe20003f46070 */
[----:B------:R-:W-:Y:S01]  /*2d20*/  IMAD.MOV.U32 R12, RZ, RZ, 0x1 ;  /* 0x00000001ff0c7424 */ /* 0x000fe200078e00ff */
[----:B------:R-:W-:Y:S02]  /*2d30*/  CS2R R10, SRZ ;  /* 0x00000000000a7805 */ /* 0x000fe4000001ff00 */
[----:B------:R-:W-:Y:S01]  /*2d40*/  CS2R R8, SRZ ;  /* 0x0000000000087805 */ /* 0x000fe2000001ff00 */
[----:B------:R-:W-:Y:S01]  /*2d50*/  UMOV UR6, 0x400 ;  /* 0x0000040000067882 */ /* 0x000fe20000000000 */
[----:B------:R-:W-:Y:S01]  /*2d60*/  UMOV UR5, URZ ;  /* 0x000000ff00057c82 */ /* 0x000fe20008000000 */
[----:B------:R-:W-:-:S12]  /*2d70*/  ULEA UR6, UR47, UR6, 0x18 ;  /* 0x000000062f067291 */ /* 0x000fd8000f8ec0ff */
.L_x_53:
[----:B------:R-:W-:Y:S02]  /*2d80*/  LEA R2, R8, UR6, 0x3 ;  /* 0x0000000608027c11 */ /* 0x000fe4000f8e18ff */
[----:B------:R-:W-:-:S03]  /*2d90*/  SHF.L.U32 R4, R9, 0x1f, RZ ;  /* 0x0000001f09047819 */ /* 0x000fc600000006ff */
[----:B------:R-:W-:Y:S01]  /*2da0*/  VIADD R5, R2, 0x120 ;  /* 0x0000012002057836 */ /* 0x000fe20000000000 */
[----:B------:R-:W2:Y:S02]  /*2db0*/  SYNCS.PHASECHK.TRANS64.TRYWAIT P0, [R2+URZ+0x110], R4 ;  /* 0x00011004020075a7 */ /* 0x000ea400080011ff */
[----:B--2---:R-:W-:Y:S05]  /*2dc0*/  @!P0 BRA `(.L_x_50) ;  /* 0x0000006400208947 */ /* 0x004fea0003800000 */
.L_x_165:
[----:B------:R-:W-:Y:S01]  /*2dd0*/  ULEA UR4, UR5, UR6, 0x3 ;  /* 0x0000000605047291 */ /* 0x000fe2000f8e18ff */
[----:B--2---:R-:W-:Y:S01]  /*2de0*/  PRMT R2, RZ, 0x654, R5 ;  /* 0x00000654ff027816 */ /* 0x004fe20000000005 */
[----:B------:R-:W-:Y:S01]  /*2df0*/  @!P2 IMAD.MOV.U32 R4, RZ, RZ, 0x10 ;  /* 0x00000010ff04a424 */ /* 0x000fe200078e00ff */
[----:B------:R-:W-:Y:S01]  /*2e00*/  SHF.L.U32 R5, R12, 0x1f, RZ ;  /* 0x0000001f0c057819 */ /* 0x000fe200000006ff */
[----:B------:R-:W-:Y:S01]  /*2e10*/  UIADD3 UR7, UPT, UPT, UR4, 0xb0, URZ ;  /* 0x000000b004077890 */ /* 0x000fe2000fffe0ff */
[----:B------:R2:W-:Y:S05]  /*2e20*/  SYNCS.ARRIVE.TRANS64.RED.A1T0 RZ, [R2+URZ], RZ ;  /* 0x000000ff02ff79a7 */ /* 0x0005ea00081004ff */
[----:B------:R-:W-:Y:S01]  /*2e30*/  IMAD.U32 R6, RZ, RZ, UR7 ;  /* 0x00000007ff067e24 */ /* 0x000fe2000f8e00ff */
[----:B------:R-:W3:Y:S04]  /*2e40*/  SYNCS.PHASECHK.TRANS64.TRYWAIT P0, [UR4+0xc0], R5 ;  /* 0x0000c005ff0075a7 */ /* 0x000ee80008001104 */
[----:B------:R-:W-:Y:S01]  /*2e50*/  PRMT R6, R0, 0x654, R6 ;  /* 0x0000065400067816 */ /* 0x000fe20000000006 */
[----:B--23--:R-:W-:Y:S06]  /*2e60*/  @!P0 BRA `(.L_x_51) ;  /* 0x00000064000c8947 */ /* 0x00cfec0003800000 */
.L_x_167:
[----:B------:R-:W-:Y:S01]  /*2e70*/  ULEA UR8, UR5, UR6, 0x4 ;  /* 0x0000000605087291 */ /* 0x000fe2000f8e20ff */
[----:B------:R-:W-:Y:S01]  /*2e80*/  SEL R3, R6, R3, !P2 ;  /* 0x0000000306037207 */ /* 0x000fe20005000000 */
[----:B------:R-:W-:Y:S01]  /*2e90*/  UIADD3 UR9, UPT, UPT, UR4, 0xb0, URZ ;  /* 0x000000b004097890 */ /* 0x000fe2000fffe0ff */
[----:B--2---:R-:W-:Y:S01]  /*2ea0*/  LEA R2, R11, UR6, 0x3 ;  /* 0x000000060b027c11 */ /* 0x004fe2000f8e18ff */
[----:B------:R-:W-:Y:S01]  /*2eb0*/  UIADD3 UR8, UPT, UPT, UR8, 0x140, URZ ;  /* 0x0000014008087890 */ /* 0x000fe2000fffe0ff */
[----:B------:R2:W-:Y:S01]  /*2ec0*/  @!P2 SYNCS.ARRIVE.TRANS64.RED RZ, [R3+URZ], R4 ;  /* 0x0000000403ffa9a7 */ /* 0x0005e200080004ff */
[----:B------:R-:W-:Y:S01]  /*2ed0*/  UIADD3 UR4, UPT, UPT, UR5, 0x1, URZ ;  /* 0x0000000105047890 */ /* 0x000fe2000fffe0ff */
[----:B------:R-:W-:-:S03]  /*2ee0*/  VIADD R8, R8, 0x1 ;  /* 0x0000000108087836 */ /* 0x000fc60000000000 */
[----:B------:R-:W-:Y:S02]  /*2ef0*/  UISETP.NE.AND UP0, UPT, UR4, 0x2, UPT ;  /* 0x000000020400788c */ /* 0x000fe4000bf05270 */
[----:B------:R-:W-:Y:S01]  /*2f00*/  ISETP.NE.AND P0, PT, R8, 0x2, PT ;  /* 0x000000020800780c */ /* 0x000fe20003f05270 */
[----:B------:R-:W-:Y:S06]  /*2f10*/  UGETNEXTWORKID.BROADCAST [UR8], [UR9] ;  /* 0x00000000080073ca */ /* 0x000fec0008000100 */
[----:B------:R-:W-:Y:S02]  /*2f20*/  USEL UR7, URZ, 0x1, UP0 ;  /* 0x00000001ff077887 */ /* 0x000fe40008000000 */
[----:B------:R-:W-:-:S04]  /*2f30*/  USEL UR5, UR4, URZ, UP0 ;  /* 0x000000ff04057287 */ /* 0x000fc80008000000 */
[----:B------:R-:W-:Y:S02]  /*2f40*/  LOP3.LUT R12, R12, UR7, RZ, 0x3c, !PT ;  /* 0x000000070c0c7c12 */ /* 0x000fe4000f8e3cff */
[----:B--2---:R-:W-:-:S04]  /*2f50*/  SHF.L.U32 R4, R10, 0x1f, RZ ;  /* 0x0000001f0a047819 */ /* 0x004fc800000006ff */
[----:B------:R-:W2:Y:S02]  /*2f60*/  SYNCS.PHASECHK.TRANS64.TRYWAIT P1, [R2+URZ+0xb0], R4 ;  /* 0x0000b004020075a7 */ /* 0x000ea400080211ff */
[----:B--2---:R-:W-:Y:S05]  /*2f70*/  @!P1 BRA `(.L_x_52) ;  /* 0x0000006000e09947 */ /* 0x004fea0003800000 */
.L_x_168:
[C---:B--2---:R-:W-:Y:S01]  /*2f80*/  LEA R4, R11.reuse, UR6, 0x4 ;  /* 0x000000060b047c11 */ /* 0x044fe2000f8e20ff */
[----:B------:R-:W-:Y:S01]  /*2f90*/  VIADD R2, R2, 0xc0 ;  /* 0x000000c002027836 */ /* 0x000fe20000000000 */
[----:B------:R-:W-:Y:S01]  /*2fa0*/  SEL R8, R8, RZ, P0 ;  /* 0x000000ff08087207 */ /* 0x000fe20000000000 */
[----:B------:R-:W-:-:S03]  /*2fb0*/  VIADD R11, R11, 0x1 ;  /* 0x000000010b0b7836 */ /* 0x000fc60000000000 */
[----:B------:R-:W2:Y:S01]  /*2fc0*/  LDS.128 R4, [R4+0x140] ;  /* 0x0001400004047984 */ /* 0x000ea20000000c00 */
[----:B------:R-:W-:Y:S02]  /*2fd0*/  PRMT R2, RZ, 0x654, R2 ;  /* 0x00000654ff027816 */ /* 0x000fe40000000002 */
[C---:B------:R-:W-:Y:S01]  /*2fe0*/  ISETP.NE.AND P1, PT, R11.reuse, 0x2, PT ;  /* 0x000000020b00780c */ /* 0x040fe20003f25270 */
[----:B------:R-:W-:Y:S01]  /*2ff0*/  @!PT LDS RZ, [RZ] ;  /* 0x00000000fffff984 */ /* 0x000fe20000000800 */
[----:B------:R-:W-:Y:S01]  /*3000*/  @!PT LDS RZ, [RZ] ;  /* 0x00000000fffff984 */ /* 0x000fe20000000800 */
[----:B------:R-:W-:Y:S01]  /*3010*/  @!PT LDS RZ, [RZ] ;  /* 0x00000000fffff984 */ /* 0x000fe20000000800 */
[----:B------:R-:W-:Y:S01]  /*3020*/  @!PT LDS RZ, [RZ] ;  /* 0x00000000fffff984 */ /* 0x000fe20000000800 */
[----:B------:R3:W-:Y:S06]  /*3030*/  MEMBAR.ALL.CTA ;  /* 0x0000000000007992 */ /* 0x0007ec0000008000 */
[----:B---3--:R-:W3:Y:S01]  /*3040*/  FENCE.VIEW.ASYNC.S ;  /* 0x00000000000073c6 */ /* 0x008ee20000000000 */
[----:B------:R-:W-:Y:S01]  /*3050*/  SEL R11, R11, RZ, P1 ;  /* 0x000000ff0b0b7207 */ /* 0x000fe20000800000 */
[----:B---3--:R3:W-:Y:S01]  /*3060*/  SYNCS.ARRIVE.TRANS64.RED.A1T0 RZ, [R2+URZ], RZ ;  /* 0x000000ff02ff79a7 */ /* 0x0087e200081004ff */
[----:B--2---:R-:W-:-:S02]  /*3070*/  LOP3.LUT P3, RZ, R6, 0x1, RZ, 0xc0, !PT ;  /* 0x0000000106ff7812 */ /* 0x004fc4000786c0ff */
[----:B------:R-:W-:-:S04]  /*3080*/  SEL R4, RZ, 0x1, P1 ;  /* 0x00000001ff047807 */ /* 0x000fc80000800000 */
[----:B------:R-:W-:Y:S02]  /*3090*/  LOP3.LUT R10, R10, R4, RZ, 0x3c, !PT ;  /* 0x000000040a0a7212 */ /* 0x000fe400078e3cff */
[----:B---3--:R-:W-:-:S04]  /*30a0*/  SEL R2, RZ, 0x1, P0 ;  /* 0x00000001ff027807 */ /* 0x008fc80000000000 */
[----:B------:R-:W-:Y:S01]  /*30b0*/  LOP3.LUT R9, R9, R2, RZ, 0x3c, !PT ;  /* 0x0000000209097212 */ /* 0x000fe200078e3cff */
[----:B------:R-:W-:Y:S06]  /*30c0*/  @P3 BRA `(.L_x_53) ;  /* 0xfffffffc002c3947 */ /* 0x000fec000383ffff */
[----:B------:R-:W-:Y:S01]  /*30d0*/  ULEA UR4, UR5, UR6, 0x3 ;  /* 0x0000000605047291 */ /* 0x000fe2000f8e18ff */
[----:B------:R-:W-:-:S08]  /*30e0*/  SHF.L.U32 R2, R12, 0x1f, RZ ;  /* 0x0000001f0c027819 */ /* 0x000fd000000006ff */
[----:B------:R-:W2:Y:S02]  /*30f0*/  SYNCS.PHASECHK.TRANS64 P0, [UR4+0xc0], R2 ;  /* 0x0000c002ff0075a7 */ /* 0x000ea40008001004 */
[----:B--2---:R-:W-:Y:S05]  /*3100*/  @P0 BRA `(.L_x_54) ;  /* 0x0000000000080947 */ /* 0x004fea0003800000 */
[----:B------:R-:W2:Y:S02]  /*3110*/  SYNCS.PHASECHK.TRANS64.TRYWAIT P0, [UR4+0xc0], R2 ;  /* 0x0000c002ff0075a7 */ /* 0x000ea40008001104 */
[----:B--2---:R-:W-:Y:S05]  /*3120*/  @!P0 BRA `(.L_x_55) ;  /* 0x0000006000888947 */ /* 0x004fea0003800000 */
.L_x_54:
[----:B------:R-:W-:-:S04]  /*3130*/  UIADD3 UR7, UPT, UPT, UR5, 0x1, URZ ;  /* 0x0000000105077890 */ /* 0x000fc8000fffe0ff */
[----:B------:R-:W-:-:S04]  /*3140*/  UISETP.NE.AND UP0, UPT, UR7, 0x2, UPT ;  /* 0x000000020700788c */ /* 0x000fc8000bf05270 */
[----:B------:R-:W-:Y:S02]  /*3150*/  USEL UR8, URZ, 0x1, UP0 ;  /* 0x00000001ff087887 */ /* 0x000fe40008000000 */
[----:B------:R-:W-:-:S04]  /*3160*/  USEL UR7, UR7, URZ, UP0 ;  /* 0x000000ff07077287 */ /* 0x000fc80008000000 */
[----:B------:R-:W-:Y:S01]  /*3170*/  ULEA UR7, UR7, UR6, 0x3 ;  /* 0x0000000607077291 */ /* 0x000fe2000f8e18ff */
[----:B--2---:R-:W-:-:S04]  /*3180*/  LOP3.LUT R2, R12, UR8, RZ, 0x3c, !PT ;  /* 0x000000080c027c12 */ /* 0x004fc8000f8e3cff */
[----:B------:R-:W-:-:S04]  /*3190*/  SHF.L.U32 R0, R2, 0x1f, RZ ;  /* 0x0000001f02007819 */ /* 0x000fc800000006ff */
[----:B------:R-:W2:Y:S02]  /*31a0*/  SYNCS.PHASECHK.TRANS64 P0, [UR7+0xc0], R0 ;  /* 0x0000c000ff0075a7 */ /* 0x000ea40008001007 */
[----:B-12---:R-:W-:Y:S05]  /*31b0*/  @P0 EXIT ;  /* 0x000000000000094d */ /* 0x006fea0003800000 */
[----:B------:R-:W-:Y:S02]  /*31c0*/  SHF.L.U32 R2, R2, 0x1f, RZ ;  /* 0x0000001f02027819 */ /* 0x000fe400000006ff */
[----:B------:R-:W-:-:S07]  /*31d0*/  MOV R0, UR7 ;  /* 0x0000000700007c02 */ /* 0x000fce0008000f00 */
.L_x_56:
[----:B-1----:R1:W2:Y:S02]  /*31e0*/  SYNCS.PHASECHK.TRANS64.TRYWAIT P0, [R0+URZ+0xc0], R2 ;  /* 0x0000c002000075a7 */ /* 0x0022a400080011ff */
[----:B--2---:R-:W-:Y:S05]  /*31f0*/  @!P0 NANOSLEEP.SYNCS 0x989680 ;  /* 0x009896800000895d */ /* 0x004fea0003900000 */
[----:B------:R-:W2:Y:S02]  /*3200*/  @!P0 SYNCS.PHASECHK.TRANS64 P0, [R0+URZ+0xc0], R2 ;  /* 0x0000c002000085a7 */ /* 0x000ea400080010ff */
[----:B--2---:R-:W-:Y:S05]  /*3210*/  @P0 EXIT ;  /* 0x000000000000094d */ /* 0x004fea0003800000 */
[----:B------:R-:W-:Y:S05]  /*3220*/  BRA `(.L_x_56) ;  /* 0xfffffffc00ec7947 */ /* 0x000fea000383ffff */
.L_x_49:
[----:B------:R-:W-:Y:S05]  /*3230*/  BRA.U UP5, `(.L_x_57) ;  /* 0x0000001105d47547 */ /* 0x000fea000b800000 */
[----:B------:R-:W-:Y:S01]  /*3240*/  UMOV UR4, 0x40 ;  /* 0x0000004000047882 */ /* 0x000fe20000000000 */
[----:B------:R-:W-:Y:S01]  /*3250*/  NOP ;  /* 0x0000000000007918 */ /* 0x000fe20000000000 */
[----:B------:R-:W-:Y:S01]  /*3260*/  ULEA UR5, UR47, UR4, 0x18 ;  /* 0x000000042f057291 */ /* 0x000fe2000f8ec0ff */
[----:B------:R-:W-:Y:S02]  /*3270*/  UMOV UR6, 0x400 ;  /* 0x0000040000067882 */ /* 0x000fe40000000000 */
[----:B------:R-:W-:-:S06]  /*3280*/  ULEA UR6, UR47, UR6, 0x18 ;  /* 0x000000062f067291 */ /* 0x000fcc000f8ec0ff */
[----:B------:R-:W2:Y:S02]  /*3290*/  LDS.U8 R0, [UR5+0x1c] ;  /* 0x00001c05ff007984 */ /* 0x000ea40008000000 */
[----:B--2---:R-:W-:-:S13]  /*32a0*/  ISETP.NE.AND P0, PT, R0, RZ, PT ;  /* 0x000000ff0000720c */ /* 0x004fda0003f05270 */
[----:B------:R-:W-:Y:S05]  /*32b0*/  @P0 BRA `(.L_x_58) ;  /* 0x0000000400080947 */ /* 0x000fea0003800000 */
[----:B------:R-:W-:Y:S02]  /*32c0*/  UISETP.NE.U32.AND UP1, UPT, UR48, 0x1, UPT ;  /* 0x000000013000788c */ /* 0x000fe4000bf25070 */
[----:B------:R-:W-:-:S07]  /*32d0*/  UIADD3 UR7, UPT, UPT, UR5, 0x8, URZ ;  /* 0x0000000805077890 */ /* 0x000fce000fffe0ff */
[----:B------:R-:W-:Y:S05]  /*32e0*/  BRA.U !UP1, `(.L_x_59) ;  /* 0x00000001099c7547 */ /* 0x000fea000b800000 */
[----:B------:R-:W-:Y:S01]  /*32f0*/  ELECT P0, URZ, PT ;  /* 0x0000000000ff782f */ /* 0x000fe20003800000 */
[----:B------:R-:W-:-:S12]  /*3300*/  BSSY B0, `(.L_x_59) ;  /* 0x0000025000007945 */ /* 0x000fd80003800000 */
[----:B------:R-:W-:Y:S05]  /*3310*/  @!P0 BRA `(.L_x_60) ;  /* 0x00000000008c8947 */ /* 0x000fea0003800000 */
[----:B------:R-:W-:-:S05]  /*3320*/  UMOV UR4, 0x10 ;  /* 0x0000001000047882 */ /* 0x000fca0000000000 */
[----:B------:R-:W-:Y:S04]  /*3330*/  DEPBAR.LE SB2, 0x36 ;  /* 0x0000ad800000791a */ /* 0x000fe80000000000 */
[----:B------:R-:W2:Y:S02]  /*3340*/  UTCATOMSWS.2CTA.FIND_AND_SET.ALIGN UP0, UR4, UR4 ;  /* 0x00000004000475e3 */ /* 0x000ea40008200800 */
[----:B--2---:R-:W-:Y:S01]  /*3350*/  MOV R10, UR4 ;  /* 0x00000004000a7c02 */ /* 0x004fe20008000f00 */
[----:B------:R-:W-:Y:S06]  /*3360*/  BRA.U UP0, `(.L_x_61) ;  /* 0x0000000100187547 */ /* 0x000fec000b800000 */
.L_x_62:
[----:B------:R-:W-:Y:S05]  /*3370*/  NANOSLEEP 0x64 ;  /* 0x000000640000795d */ /* 0x000fea0003800000 */
[----:B------:R-:W-:-:S05]  /*3380*/  UMOV UR4, 0x10 ;  /* 0x0000001000047882 */ /* 0x000fca0000000000 */
[----:B------:R-:W-:Y:S04]  /*3390*/  DEPBAR.LE SB2, 0x36 ;  /* 0x0000ad800000791a */ /* 0x000fe80000000000 */
[----:B------:R-:W2:Y:S02]  /*33a0*/  UTCATOMSWS.2CTA.FIND_AND_SET.ALIGN UP0, UR4, UR4 ;  /* 0x00000004000475e3 */ /* 0x000ea40008200800 */
[----:B--2---:R-:W-:Y:S01]  /*33b0*/  MOV R10, UR4 ;  /* 0x00000004000a7c02 */ /* 0x004fe20008000f00 */
[----:B------:R-:W-:Y:S05]  /*33c0*/  BRA.U !UP0, `(.L_x_62) ;  /* 0xfffffffd08e87547 */ /* 0x000fea000b83ffff */
.L_x_61:
[----:B------:R-:W2:Y:S01]  /*33d0*/  LDS R6, [UR5+0x10] ;  /* 0x00001005ff067984 */ /* 0x000ea20008000800 */
[----:B------:R-:W-:Y:S01]  /*33e0*/  IMAD.U32 R0, RZ, RZ, UR6 ;  /* 0x00000006ff007e24 */ /* 0x000fe2000f8e00ff */
[----:B------:R-:W-:-:S03]  /*33f0*/  MOV R4, UR49 ;  /* 0x0000003100047c02 */ /* 0x000fc60008000f00 */
[----:B------:R-:W-:Y:S01]  /*3400*/  VIADD R0, R0, 0x160 ;  /* 0x0000016000007836 */ /* 0x000fe20000000000 */
[----:B--2---:R-:W-:-:S04]  /*3410*/  SHF.L.U32 R6, R6, 0x1f, RZ ;  /* 0x0000001f06067819 */ /* 0x004fc800000006ff */
[----:B------:R-:W2:Y:S02]  /*3420*/  SYNCS.PHASECHK.TRANS64.TRYWAIT P0, [UR5+0x8], R6 ;  /* 0x00000806ff0075a7 */ /* 0x000ea40008001105 */
[----:B--2---:R-:W-:Y:S05]  /*3430*/  @P0 BRA `(.L_x_63) ;  /* 0x0000000000080947 */ /* 0x004fea0003800000 */
[----:B------:R-:W2:Y:S02]  /*3440*/  SYNCS.PHASECHK.TRANS64.TRYWAIT P0, [UR5+0x8], R6 ;  /* 0x00000806ff0075a7 */ /* 0x000ea40008001105 */
[----:B--2---:R-:W-:Y:S05]  /*3450*/  @!P0 BRA `(.L_x_64) ;  /* 0x0000005c00d48947 */ /* 0x004fea0003800000 */
.L_x_63:
[----:B------:R-:W-:Y:S01]  /*3460*/  PRMT R4, R4, 0x654, R0 ;  /* 0x0000065404047816 */ /* 0x000fe20000000000 */
[----:B------:R-:W-:Y:S01]  /*3470*/  HFMA2 R0, -RZ, RZ, 0, 5.9604644775390625e-08 ;  /* 0x00000001ff007431 */ /* 0x000fe200000001ff */
[----:B------:R-:W-:Y:S01]  /*3480*/  UPRMT UR4, UR49, 0x654, UR7 ;  /* 0x0000065431047896 */ /* 0x000fe20008000007 */
[----:B------:R-:W-:Y:S02]  /*3490*/  IMAD.MOV.U32 R8, RZ, RZ, 0xffff ;  /* 0x0000ffffff087424 */ /* 0x000fe400078e00ff */
[----:B--2---:R-:W-:Y:S02]  /*34a0*/  IMAD.MOV.U32 R6, RZ, RZ, 0x4 ;  /* 0x00000004ff067424 */ /* 0x004fe400078e00ff */
[----:B------:R-:W-:Y:S01]  /*34b0*/  IMAD.SHL.U32 R9, R10, 0x20, RZ ;  /* 0x000000200a097824 */ /* 0x000fe200078e00ff */
[----:B------:R-:W-:Y:S02]  /*34c0*/  MOV R5, UR4 ;  /* 0x0000000400057c02 */ /* 0x000fe40008000f00 */
[-C--:B------:R-:W-:Y:S01]  /*34d0*/  SHF.L.U32 R8, R8, R10.reuse, RZ ;  /* 0x0000000a08087219 */ /* 0x080fe200000006ff */
[----:B------:R2:W-:Y:S01]  /*34e0*/  SYNCS.ARRIVE.TRANS64.RED RZ, [UR4], R6 ;  /* 0x00000006ffff79a7 */ /* 0x0005e20008000404 */
[----:B------:R-:W-:Y:S01]  /*34f0*/  SHF.L.U32 R7, R0, R10, RZ ;  /* 0x0000000a00077219 */ /* 0x000fe200000006ff */
[----:B------:R2:W-:Y:S04]  /*3500*/  STS [UR6+0x160], R9 ;  /* 0x00016009ff007988 */ /* 0x0005e80008000806 */
[----:B------:R2:W-:Y:S04]  /*3510*/  STAS [R4.64], R10 ;  /* 0x0000000a04007dbd */ /* 0x0005e8000c0008ff */
[----:B------:R2:W-:Y:S04]  /*3520*/  ATOMS.OR RZ, [UR5+0x14], R8 ;  /* 0x00001408ffff798c */ /* 0x0005e8000b000005 */
[----:B------:R2:W-:Y:S04]  /*3530*/  ATOMS.OR RZ, [UR5+0x18], R7 ;  /* 0x00001807ffff798c */ /* 0x0005e8000b000005 */
[----:B------:R2:W-:Y:S02]  /*3540*/  ATOMS.XOR RZ, [UR5+0x10], R0 ;  /* 0x00001000ffff798c */ /* 0x0005e4000b800005 */
.L_x_60:
[----:B-1----:R-:W-:Y:S05]  /*3550*/  BSYNC B0 ;  /* 0x0000000000007941 */ /* 0x002fea0003800000 */
.L_x_59:
[----:B------:R-:W-:Y:S05]  /*3560*/  BRA.U UP1, `(.L_x_65) ;  /* 0x00000001016c7547 */ /* 0x000fea000b800000 */
[----:B------:R-:W-:-:S03]  /*3570*/  UMOV UR4, 0xffffffff ;  /* 0xffffffff00047882 */ /* 0x000fc60000000000 */
[----:B------:R-:W-:Y:S05]  /*3580*/  BRA.DIV UR4, `(.L_x_66) ;  /* 0x0000005e04a07947 */ /* 0x000fea000b800000 */
[----:B------:R-:W-:-:S13]  /*3590*/  ELECT P6, URZ, PT ;  /* 0x0000000000ff782f */ /* 0x000fda00038c0000 */
.L_x_172:
[----:B------:R-:W-:Y:S05]  /*35a0*/  @!P6 BRA `(.L_x_65) ;  /* 0x00000000005ce947 */ /* 0x000fea0003800000 */
[----:B--2---:R-:W2:Y:S02]  /*35b0*/  LDS R4, [UR5+0x10] ;  /* 0x00001005ff047984 */ /* 0x004ea40008000800 */
[----:B--2---:R-:W-:-:S04]  /*35c0*/  SHF.L.U32 R4, R4, 0x1f, RZ ;  /* 0x0000001f04047819 */ /* 0x004fc800000006ff */
[----:B------:R-:W2:Y:S02]  /*35d0*/  SYNCS.PHASECHK.TRANS64.TRYWAIT P0, [UR5+0x8], R4 ;  /* 0x00000804ff0075a7 */ /* 0x000ea40008001105 */
[----:B--2---:R-:W-:Y:S05]  /*35e0*/  @P0 BRA `(.L_x_67) ;  /* 0x0000000000080947 */ /* 0x004fea0003800000 */
[----:B------:R-:W2:Y:S02]  /*35f0*/  SYNCS.PHASECHK.TRANS64.TRYWAIT P0, [UR5+0x8], R4 ;  /* 0x00000804ff0075a7 */ /* 0x000ea40008001105 */
[----:B--2---:R-:W-:Y:S05]  /*3600*/  @!P0 BRA `(.L_x_68) ;  /* 0x0000005c00a08947 */ /* 0x004fea0003800000 */
.L_x_67:
[----:B------:R-:W3:Y:S01]  /*3610*/  LDS R6, [UR6+0x160] ;  /* 0x00016006ff067984 */ /* 0x000ee20008000800 */
[----:B--2---:R-:W-:Y:S02]  /*3620*/  HFMA2 R0, -RZ, RZ, 0, 5.9604644775390625e-08 ;  /* 0x00000001ff007431 */ /* 0x004fe400000001ff */
[----:B------:R-:W-:Y:S01]  /*3630*/  IMAD.MOV.U32 R4, RZ, RZ, 0xffff ;  /* 0x0000ffffff047424 */ /* 0x000fe200078e00ff */
[----:B------:R-:W-:Y:S01]  /*3640*/  UPRMT UR4, UR49, 0x654, UR7 ;  /* 0x0000065431047896 */ /* 0x000fe20008000007 */
[----:B---3--:R-:W-:-:S03]  /*3650*/  IMAD.SHL.U32 R5, R6, 0x20, RZ ;  /* 0x0000002006057824 */ /* 0x008fc600078e00ff */
[-C--:B------:R-:W-:Y:S02]  /*3660*/  SHF.L.U32 R4, R4, R6.reuse, RZ ;  /* 0x0000000604047219 */ /* 0x080fe400000006ff */
[----:B------:R-:W-:Y:S01]  /*3670*/  SHF.L.U32 R6, R0, R6, RZ ;  /* 0x0000000600067219 */ /* 0x000fe200000006ff */
[----:B------:R3:W-:Y:S04]  /*3680*/  STS [UR6+0x160], R5 ;  /* 0x00016005ff007988 */ /* 0x0007e80008000806 */
[----:B------:R3:W-:Y:S04]  /*3690*/  ATOMS.OR RZ, [UR5+0x14], R4 ;  /* 0x00001404ffff798c */ /* 0x0007e8000b000005 */
[----:B------:R3:W-:Y:S01]  /*36a0*/  ATOMS.OR RZ, [UR5+0x18], R6 ;  /* 0x00001806ffff798c */ /* 0x0007e2000b000005 */
[----:B------:R-:W-:Y:S03]  /*36b0*/  SYNCS.ARRIVE.TRANS64.RED.A1T0 RZ, [UR4], RZ ;  /* 0x000000ffffff79a7 */ /* 0x000fe60008100404 */
[----:B------:R3:W-:Y:S01]  /*36c0*/  ATOMS.XOR RZ, [UR5+0x10], R0 ;  /* 0x00001000ffff798c */ /* 0x0007e2000b800005 */
[----:B------:R-:W-:Y:S05]  /*36d0*/  BRA `(.L_x_65) ;  /* 0x0000000000107947 */ /* 0x000fea0003800000 */
.L_x_58:
[----:B------:R-:W-:Y:S02]  /*36e0*/  MOV R0, 0xffffffff ;  /* 0xffffffff00007802 */ /* 0x000fe40000000f00 */
[----:B------:R-:W-:-:S03]  /*36f0*/  MOV R4, 0x3720 ;  /* 0x0000372000047802 */ /* 0x000fc60000000f00 */
[----:B------:R2:W-:Y:S04]  /*3700*/  STS [UR6+0x160], R0 ;  /* 0x00016000ff007988 */ /* 0x0005e80008000806 */
[----:B-12--5:R-:W-:Y:S05]  /*3710*/  CALL.REL.NOINC `($__internal_1_$__cuda_sm10x_tcgen05_guardrail_trap_phase_invalid_during_alloc) ;  /* 0x0000006400747944 */ /* 0x026fea0003c00000 */
.L_x_65:
[----:B------:R-:W-:Y:S05]  /*3720*/  WARPSYNC.ALL ;  /* 0x0000000000007948 */ /* 0x000fea0003800000 */
[----:B------:R-:W4:Y:S01]  /*3730*/  S2UR UR4, SR_CgaCtaId ;  /* 0x00000000000479c3 */ /* 0x000f220000008800 */
[----:B------:R-:W-:Y:S01]  /*3740*/  UMOV UR26, 0x400 ;  /* 0x00000400001a7882 */ /* 0x000fe20000000000 */
[----:B------:R-:W-:-:S06]  /*3750*/  NOP ;  /* 0x0000000000007918 */ /* 0x000fcc0000000000 */
[----:B------:R-:W-:Y:S06]  /*3760*/  BAR.ARV 0x6, 0xa0 ;  /* 0x0182800000007b1d */ /* 0x000fec0000002000 */
[----:B------:R-:W1:Y:S01]  /*3770*/  LDCU UR6, c[0x0][0x38c] ;  /* 0x00007180ff0677ac */ /* 0x000e620008000800 */
[----:B------:R-:W-:Y:S01]  /*3780*/  LOP3.LUT R3, R3, 0xffff, RZ, 0xc0, !PT ;  /* 0x0000ffff03037812 */ /* 0x000fe200078ec0ff */
[----:B--2---:R-:W-:Y:S01]  /*3790*/  IMAD.MOV.U32 R9, RZ, RZ, 0x1 ;  /* 0x00000001ff097424 */ /* 0x004fe200078e00ff */
[----:B------:R-:W-:Y:S01]  /*37a0*/  LOP3.LUT R2, R2, 0xffff, RZ, 0xc0, !PT ;  /* 0x0000ffff02027812 */ /* 0x000fe200078ec0ff */
[----:B------:R-:W-:Y:S01]  /*37b0*/  IMAD.MOV.U32 R8, RZ, RZ, RZ ;  /* 0x000000ffff087224 */ /* 0x000fe200078e00ff */
[----:B------:R-:W-:Y:S01]  /*37c0*/  R2UR UR28, R3 ;  /* 0x00000000031c72ca */ /* 0x000fe200000e0000 */
[----:B------:R-:W-:Y:S01]  /*37d0*/  UMOV UR32, URZ ;  /* 0x000000ff00207c82 */ /* 0x000fe20008000000 */
[----:B------:R-:W-:-:S02]  /*37e0*/  R2UR UR42, R2 ;  /* 0x00000000022a72ca */ /* 0x000fc400000e0000 */
[----:B------:R-:W-:Y:S01]  /*37f0*/  CS2R R2, SRZ ;  /* 0x0000000000027805 */ /* 0x000fe2000001ff00 */
[----:B------:R-:W-:Y:S01]  /*3800*/  UMOV UR23, URZ ;  /* 0x000000ff00177c82 */ /* 0x000fe20008000000 */
[----:B----4-:R-:W-:Y:S01]  /*3810*/  ULEA UR26, UR4, UR26, 0x18 ;  /* 0x0000001a041a7291 */ /* 0x010fe2000f8ec0ff */
[----:B------:R-:W-:Y:S01]  /*3820*/  UMOV UR22, URZ ;  /* 0x000000ff00167c82 */ /* 0x000fe20008000000 */
[----:B------:R-:W-:Y:S02]  /*3830*/  UISETP.NE.AND UP3, UPT, UR48, URZ, UPT ;  /* 0x000000ff3000728c */ /* 0x000fe4000bf65270 */
[----:B------:R-:W-:Y:S02]  /*3840*/  UIADD3 UR4, UPT, UPT, UR26, 0x4300, URZ ;  /* 0x000043001a047890 */ /* 0x000fe4000fffe0ff */
[----:B------:R-:W-:-:S03]  /*3850*/  UIADD3 UR5, UPT, UPT, UR26, 0x10300, URZ ;  /* 0x000103001a057890 */ /* 0x000fc6000fffe0ff */
[----:B---3--:R-:W2:Y:S01]  /*3860*/  LDS R0, [UR26+0x160] ;  /* 0x0001601aff007984 */ /* 0x008ea20008000800 */
[----:B-1----:R-:W-:Y:S02]  /*3870*/  UIADD3 UR6, UPT, UPT, UR6, 0x3f, URZ ;  /* 0x0000003f06067890 */ /* 0x002fe4000fffe0ff */
[----:B------:R-:W-:Y:S02]  /*3880*/  USHF.R.U32.HI UR4, URZ, 0x4, UR4 ;  /* 0x00000004ff047899 */ /* 0x000fe40008011604 */
[----:B------:R-:W-:Y:S02]  /*3890*/  USHF.R.S32.HI UR33, URZ, 0x1f, UR6 ;  /* 0x0000001fff217899 */ /* 0x000fe40008011406 */
[----:B------:R-:W-:Y:S02]  /*38a0*/  USHF.R.U32.HI UR5, URZ, 0x4, UR5 ;  /* 0x00000004ff057899 */ /* 0x000fe40008011605 */
[----:B------:R-:W-:Y:S02]  /*38b0*/  ULEA.HI UR33, UR33, UR6, URZ, 0x6 ;  /* 0x0000000621217291 */ /* 0x000fe4000f8f30ff */
[----:B------:R-:W-:-:S02]  /*38c0*/  ULOP3.LUT UR29, UR4, 0x3fff, URZ, 0xc0, !UPT ;  /* 0x00003fff041d7892 */ /* 0x000fc4000f8ec0ff */
[----:B------:R-:W-:Y:S01]  /*38d0*/  USHF.R.S32.HI UR33, URZ, 0x6, UR33 ;  /* 0x00000006ff217899 */ /* 0x000fe20008011421 */
[----:B------:R-:W-:Y:S01]  /*38e0*/  UMOV UR40, 0x0 ;  /* 0x0000000000287882 */ /* 0x000fe20000000000 */
[----:B------:R-:W-:Y:S02]  /*38f0*/  UMOV UR41, 0x8210010 ;  /* 0x0821001000297882 */ /* 0x000fe40000000000 */
[----:B------:R-:W-:Y:S02]  /*3900*/  UISETP.LT.AND UP0, UPT, UR33, 0x1, UPT ;  /* 0x000000012100788c */ /* 0x000fe4000bf01270 */
[----:B------:R-:W-:Y:S02]  /*3910*/  ULOP3.LUT UR30, UR5, 0x3fff, URZ, 0xc0, !UPT ;  /* 0x00003fff051e7892 */ /* 0x000fe4000f8ec0ff */
[----:B------:R-:W-:Y:S02]  /*3920*/  ULOP3.LUT UR29, UR29, 0x10000, URZ, 0xfc, !UPT ;  /* 0x000100001d1d7892 */ /* 0x000fe4000f8efcff */
[----:B------:R-:W-:Y:S01]  /*3930*/  USEL UR43, UR33, 0x1, !UP0 ;  /* 0x00000001212b7887 */ /* 0x000fe2000c000000 */
[----:B------:R-:W-:Y:S01]  /*3940*/  UMOV UR38, 0x0 ;  /* 0x0000000000267882 */ /* 0x000fe20000000000 */
[----:B------:R-:W-:Y:S01]  /*3950*/  UMOV UR39, 0x8210010 ;  /* 0x0821001000277882 */ /* 0x000fe20000000000 */
[----:B------:R-:W-:Y:S01]  /*3960*/  UMOV UR36, 0x0 ;  /* 0x0000000000247882 */ /* 0x000fe20000000000 */
[----:B------:R-:W-:Y:S01]  /*3970*/  UMOV UR37, 0x8210010 ;  /* 0x0821001000257882 */ /* 0x000fe20000000000 */
[----:B------:R-:W-:Y:S01]  /*3980*/  UMOV UR34, 0x0 ;  /* 0x0000000000227882 */ /* 0x000fe20000000000 */
[----:B------:R-:W-:Y:S01]  /*3990*/  UMOV UR35, 0x8210010 ;  /* 0x0821001000237882 */ /* 0x000fe20000000000 */
[----:B--2---:R-:W-:-:S15]  /*39a0*/  R2UR UR44, R0 ;  /* 0x00000000002c72ca */ /* 0x004fde00000e0000 */
.L_x_76:
[C---:B------:R-:W-:Y:S02]  /*39b0*/  LEA R0, R8.reuse, UR26, 0x3 ;  /* 0x0000001a08007c11 */ /* 0x040fe4000f8e18ff */
[----:B------:R-:W-:Y:S02]  /*39c0*/  SHF.L.U32 R4, R3, 0x1f, RZ ;  /* 0x0000001f03047819 */ /* 0x000fe400000006ff */
[----:B------:R-:W-:Y:S02]  /*39d0*/  LEA R5, R8, UR26, 0x4 ;  /* 0x0000001a08057c11 */ /* 0x000fe4000f8e20ff */
[----:B------:R-:W1:Y:S02]  /*39e0*/  SYNCS.PHASECHK.TRANS64.TRYWAIT P0, [R0+URZ+0xb0], R4 ;  /* 0x0000b004000075a7 */ /* 0x000e6400080011ff */
[----:B-1-3--:R-:W-:Y:S05]  /*39f0*/  @!P0 BRA `(.L_x_69) ;  /* 0x0000005800bc8947 */ /* 0x00afea0003800000 */
.L_x_173:
[----:B-1----:R-:W1:Y:S01]  /*3a00*/  LDS.128 R4, [R5+0x140] ;  /* 0x0001400005047984 */ /* 0x002e620000000c00 */
[----:B------:R-:W-:Y:S02]  /*3a10*/  VIADD R0, R0, 0xc0 ;  /* 0x000000c000007836 */ /* 0x000fe40000000000 */
[----:B------:R-:W-:Y:S01]  /*3a20*/  VIADD R8, R8, 0x1 ;  /* 0x0000000108087836 */ /* 0x000fe20000000000 */
[----:B------:R-:W-:Y:S01]  /*3a30*/  @!PT LDS RZ, [RZ] ;  /* 0x00000000fffff984 */ /* 0x000fe20000000800 */
[----:B------:R-:W-:Y:S01]  /*3a40*/  @!PT LDS RZ, [RZ] ;  /* 0x00000000fffff984 */ /* 0x000fe20000000800 */
[----:B------:R-:W-:Y:S01]  /*3a50*/  @!PT LDS RZ, [RZ] ;  /* 0x00000000fffff984 */ /* 0x000fe20000000800 */
[----:B------:R-:W-:Y:S01]  /*3a60*/  @!PT LDS RZ, [RZ] ;  /* 0x00000000fffff984 */ /* 0x000fe20000000800 */
[----:B------:R2:W-:Y:S06]  /*3a70*/  MEMBAR.ALL.CTA ;  /* 0x0000000000007992 */ /* 0x0005ec0000008000 */
[----:B--2---:R-:W2:Y:S01]  /*3a80*/  FENCE.VIEW.ASYNC.S ;  /* 0x00000000000073c6 */ /* 0x004ea20000000000 */
[----:B------:R-:W-:-:S04]  /*3a90*/  PRMT R0, RZ, 0x654, R0 ;  /* 0x00000654ff007816 */ /* 0x000fc80000000000 */
[----:B--2---:R2:W-:Y:S01]  /*3aa0*/  SYNCS.ARRIVE.TRANS64.RED.A1T0 RZ, [R0+URZ], RZ ;  /* 0x000000ff00ff79a7 */ /* 0x0045e200081004ff */
[----:B-1----:R-:W-:Y:S01]  /*3ab0*/  LOP3.LUT P1, RZ, R6, 0x1, RZ, 0xc0, !PT ;  /* 0x0000000106ff7812 */ /* 0x002fe2000782c0ff */
[----:B--2---:R-:W-:-:S12]  /*3ac0*/  BRA.U UP3, `(.L_x_70) ;  /* 0x0000000503087547 */ /* 0x004fd8000b800000 */
[----:B------:R-:W1:Y:S01]  /*3ad0*/  LDCU UR4, c[0x0][0x38c] ;  /* 0x00007180ff0477ac */ /* 0x000e620008000800 */
[----:B------:R-:W-:Y:S02]  /*3ae0*/  PLOP3.LUT P2, PT, PT, PT, PT, 0x80, 0x8 ;  /* 0x000000000008781c */ /* 0x000fe40003f4f070 */
[----:B------:R-:W-:Y:S01]  /*3af0*/  SHF.L.U32 R4, R9, 0x1f, RZ ;  /* 0x0000001f09047819 */ /* 0x000fe200000006ff */
[----:B------:R-:W-:Y:S02]  /*3b00*/  ULEA UR31, UR32, UR26, 0x3 ;  /* 0x0000001a201f7291 */ /* 0x000fe4000f8e18ff */
[----:B------:R-:W-:Y:S02]  /*3b10*/  ULEA UR11, UR32, UR44, 0x6 ;  /* 0x0000002c200b7291 */ /* 0x000fe4000f8e30ff */
[----:B-1----:R-:W-:-:S06]  /*3b20*/  UISETP.GE.AND UP0, UPT, UR4, 0x1, UPT ;  /* 0x000000010400788c */ /* 0x002fcc000bf06270 */
[----:B------:R-:W-:-:S05]  /*3b30*/  PLOP3.LUT P0, PT, PT, PT, UP0, 0x80, 0x8 ;  /* 0x000000000008781c */ /* 0x000fca0003f0f008 */
[----:B------:R-:W-:-:S08]  /*3b40*/  @UP0 ULEA UR4, UR23, UR26, 0x3 ;  /* 0x0000001a17040291 */ /* 0x000fd0000f8e18ff */
[----:B------:R-:W-:-:S04]  /*3b50*/  @P0 SHF.L.U32 R0, R2, 0x1f, RZ ;  /* 0x0000001f02000819 */ /* 0x000fc800000006ff */
[----:B------:R1:W2:Y:S01]  /*3b60*/  @P0 SYNCS.PHASECHK.TRANS64.TRYWAIT P2, [UR4], R0 ;  /* 0x00000000ff0005a7 */ /* 0x0002a20008041104 */
[----:B------:R-:W3:Y:S02]  /*3b70*/  SYNCS.PHASECHK.TRANS64.TRYWAIT P0, [UR31+0xf0], R4 ;  /* 0x0000f004ff0075a7 */ /* 0x000ee4000800111f */
[----:B-123--:R-:W-:Y:S05]  /*3b80*/  @!P0 BRA `(.L_x_71) ;  /* 0x00000058006c8947 */ /* 0x00efea0003800000 */
.L_x_175:
[----:B------:R-:W-:Y:S01]  /*3b90*/  UMOV UR27, UR22 ;  /* 0x00000016001b7c82 */ /* 0x000fe20008000000 */
[----:B------:R-:W-:Y:S05]  /*3ba0*/  BRA.U !UP0, `(.L_x_72) ;  /* 0x0000000108c07547 */ /* 0x000fea000b800000 */
[----:B------:R-:W-:Y:S02]  /*3bb0*/  UIADD3 UR27, UPT, UPT, UR43, UR22, URZ ;  /* 0x000000162b1b7290 */ /* 0x000fe4000fffe0ff */
[----:B------:R-:W-:Y:S01]  /*3bc0*/  UPLOP3.LUT UP2, UPT, UPT, UPT, UPT, 0x40, 0x4 ;  /* 0x000000000004789c */ /* 0x000fe20003f4e870 */
[----:B------:R-:W-:Y:S01]  /*3bd0*/  UMOV UR24, UR33 ;  /* 0x0000002100187c82 */ /* 0x000fe20008000000 */
[----:B------:R-:W-:-:S09]  /*3be0*/  UMOV UR10, UR23 ;  /* 0x00000017000a7c82 */ /* 0x000fd20008000000 */
.L_x_75:
[----:B--2---:R-:W-:Y:S01]  /*3bf0*/  ULEA UR5, UR10, UR26, 0x3 ;  /* 0x0000001a0a057291 */ /* 0x004fe2000f8e18ff */
[----:B---3--:R-:W-:Y:S11]  /*3c00*/  @P2 BRA `(.L_x_73) ;  /* 0x00000000000c2947 */ /* 0x008ff60003800000 */
[----:B-1----:R-:W-:Y:S04]  /*3c10*/  SHF.L.U32 R4, R2, 0x1f, RZ ;  /* 0x0000001f02047819 */ /* 0x002fe800000006ff */
[----:B------:R-:W1:Y:S02]  /*3c20*/  SYNCS.PHASECHK.TRANS64.TRYWAIT P0, [UR5], R4 ;  /* 0x00000004ff0075a7 */ /* 0x000e640008001105 */
[----:B-1----:R-:W-:Y:S05]  /*3c30*/  @!P0 BRA `(.L_x_74) ;  /* 0x0000005800588947 */ /* 0x002fea0003800000 */
.L_x_73:
[----:B------:R-:W-:Y:S01]  /*3c40*/  UISETP.NE.AND UP0, UPT, UR24, 0x1, UPT ;  /* 0x000000011800788c */ /* 0x000fe2000bf05270 */
[----:B------:R-:W-:Y:S01]  /*3c50*/  PLOP3.LUT P2, PT, PT, PT, PT, 0x80, 0x8 ;  /* 0x000000000008781c */ /* 0x000fe20003f4f070 */
[----:B------:R-:W-:Y:S02]  /*3c60*/  UIADD3 UR4, UPT, UPT, UR10, 0x1, URZ ;  /* 0x000000010a047890 */ /* 0x000fe4000fffe0ff */
[----:B------:R-:W-:Y:S02]  /*3c70*/  UIADD3 UR25, UPT, UPT, UR5, 0x30, URZ ;  /* 0x0000003005197890 */ /* 0x000fe4000fffe0ff */
[----:B------:R-:W-:Y:S01]  /*3c80*/  UISETP.NE.AND UP1, UPT, UR4, 0x6, UPT ;  /* 0x000000060400788c */ /* 0x000fe2000bf25270 */
[----:B------:R-:W-:Y:S01]  /*3c90*/  PLOP3.LUT P0, PT, PT, PT, UP0, 0x80, 0x8 ;  /* 0x000000000008781c */ /* 0x000fe20003f0f008 */
[----:B------:R-:W-:Y:S02]  /*3ca0*/  UIADD3 UR22, UPT, UPT, UR22, 0x1, URZ ;  /* 0x0000000116167890 */ /* 0x000fe4000fffe0ff */
[----:B------:R-:W-:Y:S02]  /*3cb0*/  USEL UR6, URZ, 0x1, UP1 ;  /* 0x00000001ff067887 */ /* 0x000fe40008800000 */
[----:B------:R-:W-:Y:S02]  /*3cc0*/  USEL UR23, UR4, URZ, UP1 ;  /* 0x000000ff04177287 */ /* 0x000fe40008800000 */
[----:B------:R-:W-:Y:S02]  /*3cd0*/  UIADD3 UR24, UPT, UPT, UR24, -0x1, URZ ;  /* 0xffffffff18187890 */ /* 0x000fe4000fffe0ff */
[----:B------:R-:W-:Y:S01]  /*3ce0*/  @UP0 ULEA UR4, UR23, UR26, 0x3 ;  /* 0x0000001a17040291 */ /* 0x000fe2000f8e18ff */
[----:B------:R-:W-:Y:S01]  /*3cf0*/  LOP3.LUT R2, R2, UR6, RZ, 0x3c, !PT ;  /* 0x0000000602027c12 */ /* 0x000fe2000f8e3cff */
[----:B------:R-:W-:Y:S02]  /*3d00*/  ULEA UR6, UR10, UR30, 0x9 ;  /* 0x0000001e0a067291 */ /* 0x000fe4000f8e48ff */
[----:B------:R-:W-:Y:S01]  /*3d10*/  UISETP.NE.AND UP0, UPT, UR22, UR27, UPT ;  /* 0x0000001b1600728c */ /* 0x000fe2000bf05270 */
[----:B-1----:R-:W-:Y:S01]  /*3d20*/  @P0 SHF.L.U32 R0, R2, 0x1f, RZ ;  /* 0x0000001f02000819 */ /* 0x002fe200000006ff */
[----:B------:R-:W-:Y:S02]  /*3d30*/  UIADD3 UR20, UPT, UPT, UR6, 0x80, URZ ;  /* 0x0000008006147890 */ /* 0x000fe4000fffe0ff */
[----:B------:R-:W-:Y:S01]  /*3d40*/  UIADD3 UR16, UPT, UPT, UR6, 0x100, URZ ;  /* 0x0000010006107890 */ /* 0x000fe2000fffe0ff */
[----:B------:R2:W3:Y:S01]  /*3d50*/  @P0 SYNCS.PHASECHK.TRANS64.TRYWAIT P2, [UR4], R0 ;  /* 0x00000000ff0005a7 */ /* 0x0004e20008041104 */
[----:B------:R-:W-:Y:S02]  /*3d60*/  ULEA UR4, UR10, UR29, 0x9 ;  /* 0x0000001d0a047291 */ /* 0x000fe4000f8e48ff */
[----:B------:R-:W-:Y:S02]  /*3d70*/  UIADD3 UR12, UPT, UPT, UR6, 0x180, URZ ;  /* 0x00000180060c7890 */ /* 0x000fe4000fffe0ff */
[----:B------:R-:W-:Y:S02]  /*3d80*/  UIADD3 UR18, UPT, UPT, UR4, 0x2, URZ ;  /* 0x0000000204127890 */ /* 0x000fe4000fffe0ff */
[----:B------:R-:W-:Y:S02]  /*3d90*/  UIADD3 UR14, UPT, UPT, UR4, 0x4, URZ ;  /* 0x00000004040e7890 */ /* 0x000fe4000fffe0ff */
[----:B------:R-:W-:Y:S01]  /*3da0*/  UIADD3 UR8, UPT, UPT, UR4, 0x6, URZ ;  /* 0x0000000604087890 */ /* 0x000fe2000fffe0ff */
[----:B------:R-:W-:Y:S01]  /*3db0*/  UMOV UR7, 0x40004040 ;  /* 0x4000404000077882 */ /* 0x000fe20000000000 */
[----:B------:R-:W-:Y:S01]  /*3dc0*/  UMOV UR5, 0x40004040 ;  /* 0x4000404000057882 */ /* 0x000fe20000000000 */
[----:B------:R-:W-:Y:S01]  /*3dd0*/  UMOV UR21, 0x40004040 ;  /* 0x4000404000157882 */ /* 0x000fe20000000000 */
[----:B------:R2:W-:Y:S01]  /*3de0*/  UTCHMMA.2CTA gdesc[UR4], gdesc[UR6], tmem[UR11], tmem[UR40], idesc[UR41], UP2 ;  /* 0x00ff2806040075ea */ /* 0x0005e2000920000b */
[----:B------:R-:W-:Y:S01]  /*3df0*/  UPLOP3.LUT UP2, UPT, UPT, UPT, UPT, 0x80, 0x8 ;  /* 0x000000000008789c */ /* 0x000fe20003f4f070 */
[----:B------:R-:W-:Y:S01]  /*3e00*/  UMOV UR19, 0x40004040 ;  /* 0x4000404000137882 */ /* 0x000fe20000000000 */
[----:B------:R-:W-:Y:S01]  /*3e10*/  UMOV UR17, 0x40004040 ;  /* 0x4000404000117882 */ /* 0x000fe20000000000 */
[----:B------:R2:W-:Y:S01]  /*3e20*/  UTCHMMA.2CTA gdesc[UR18], gdesc[UR20], tmem[UR11], tmem[UR38], idesc[UR39], UPT ;  /* 0x00ff2614120075ea */ /* 0x0005e2000ba0000b */
[----:B------:R-:W-:Y:S01]  /*3e30*/  UMOV UR15, 0x40004040 ;  /* 0x40004040000f7882 */ /* 0x000fe20000000000 */
[----:B------:R-:W-:Y:S01]  /*3e40*/  UMOV UR13, 0x40004040 ;  /* 0x40004040000d7882 */ /* 0x000fe20000000000 */
[----:B------:R-:W-:Y:S01]  /*3e50*/  UMOV UR9, 0x40004040 ;  /* 0x4000404000097882 */ /* 0x000fe20000000000 */
[----:B------:R2:W-:Y:S01]  /*3e60*/  UTCHMMA.2CTA gdesc[UR14], gdesc[UR16], tmem[UR11], tmem[UR36], idesc[UR37], UPT ;  /* 0x00ff24100e0075ea */ /* 0x0005e2000ba0000b */
[----:B------:R2:W-:Y:S01]  /*3e70*/  UTCHMMA.2CTA gdesc[UR8], gdesc[UR12], tmem[UR11], tmem[UR34], idesc[UR35], UPT ;  /* 0x00ff220c080075ea */ /* 0x0005e2000ba0000b */
[----:B------:R2:W-:Y:S01]  /*3e80*/  UTCBAR.2CTA.MULTICAST [UR25], URZ, UR28 ;  /* 0x000000ff190073e9 */ /* 0x0005e2000820081c */
[----:B------:R-:W-:Y:S01]  /*3e90*/  UMOV UR10, UR23 ;  /* 0x00000017000a7c82 */ /* 0x000fe20008000000 */
[----:B------:R-:W-:Y:S05]  /*3ea0*/  BRA.U UP0, `(.L_x_75) ;  /* 0xfffffffd00507547 */ /* 0x000fea000b83ffff */
.L_x_72:
[----:B--2---:R-:W-:Y:S01]  /*3eb0*/  UIADD3 UR4, UPT, UPT, UR31, 0xd0, URZ ;  /* 0x000000d01f047890 */ /* 0x004fe2000fffe0ff */
[----:B------:R-:W-:-:S08]  /*3ec0*/  UMOV UR22, UR27 ;  /* 0x0000001b00167c82 */ /* 0x000fd00008000000 */
[----:B------:R2:W-:Y:S01]  /*3ed0*/  UTCBAR.2CTA.MULTICAST [UR4], URZ, UR42 ;  /* 0x000000ff040073e9 */ /* 0x0005e2000820082a */
[----:B------:R-:W-:Y:S02]  /*3ee0*/  NOP ;  /* 0x0000000000007918 */ /* 0x000fe40000000000 */
.L_x_70:
[----:B--2---:R-:W-:Y:S01]  /*3ef0*/  UIADD3 UR4, UPT, UPT, UR32, 0x1, URZ ;  /* 0x0000000120047890 */ /* 0x004fe2000fffe0ff */
[----:B------:R-:W-:-:S03]  /*3f00*/  ISETP.NE.AND P0, PT, R8, 0x2, PT ;  /* 0x000000020800780c */ /* 0x000fc60003f05270 */
[----:B------:R-:W-:Y:S01]  /*3f10*/  UISETP.NE.AND UP0, UPT, UR4, 0x4, UPT ;  /* 0x000000040400788c */ /* 0x000fe2000bf05270 */
[----:B-1----:R-:W-:Y:S02]  /*3f20*/  SEL R0, RZ, 0x1, P0 ;  /* 0x00000001ff007807 */ /* 0x002fe40000000000 */
[----:B------:R-:W-:Y:S01]  /*3f30*/  SEL R8, R8, RZ, P0 ;  /* 0x000000ff08087207 */ /* 0x000fe20000000000 */
[----:B------:R-:W-:Y:S01]  /*3f40*/  USEL UR5, URZ, 0x1, UP0 ;  /* 0x00000001ff057887 */ /* 0x000fe20008000000 */
[----:B------:R-:W-:Y:S01]  /*3f50*/  LOP3.LUT R3, R3, R0, RZ, 0x3c, !PT ;  /* 0x0000000003037212 */ /* 0x000fe200078e3cff */
[----:B------:R-:W-:-:S04]  /*3f60*/  USEL UR32, UR4, URZ, UP0 ;  /* 0x000000ff04207287 */ /* 0x000fc80008000000 */
[----:B------:R-:W-:Y:S01]  /*3f70*/  LOP3.LUT R9, R9, UR5, RZ, 0x3c, !PT ;  /* 0x0000000509097c12 */ /* 0x000fe2000f8e3cff */
[----:B------:R-:W-:Y:S07]  /*3f80*/  @P1 BRA `(.L_x_76) ;  /* 0xfffffff800881947 */ /* 0x000fee000383ffff */
[----:B------:R-:W1:Y:S01]  /*3f90*/  S2UR UR8, SR_CgaCtaId ;  /* 0x00000000000879c3 */ /* 0x000e620000008800 */
[----:B------:R-:W-:Y:S01]  /*3fa0*/  ELECT P0, URZ, PT ;  /* 0x0000000000ff782f */ /* 0x000fe20003800000 */
[----:B------:R-:W-:Y:S01]  /*3fb0*/  HFMA2 R0, -RZ, RZ, 0, 5.9604644775390625e-08 ;  /* 0x00000001ff007431 */ /* 0x000fe200000001ff */
[----:B------:R-:W-:-:S05]  /*3fc0*/  UMOV UR4, 0x40 ;  /* 0x0000004000047882 */ /* 0x000fca0000000000 */
[----:B------:R-:W-:Y:S01]  /*3fd0*/  UVIRTCOUNT.DEALLOC.SMPOOL 0x80 ;  /* 0x000000800000784c */ /* 0x000fe20000000000 */
[----:B------:R-:W-:Y:S02]  /*3fe0*/  UISETP.NE.AND UP1, UPT, UR48, URZ, UPT ;  /* 0x000000ff3000728c */ /* 0x000fe4000bf25270 */
[----:B-1----:R-:W-:-:S09]  /*3ff0*/  ULEA UR8, UR8, UR4, 0x18 ;  /* 0x0000000408087291 */ /* 0x002fd2000f8ec0ff */
[----:B------:R1:W-:Y:S01]  /*4000*/  @P0 STS.U8 [UR8+0x1c], R0 ;  /* 0x00001c00ff000988 */ /* 0x0003e20008000008 */
[----:B------:R-:W-:Y:S05]  /*4010*/  BRA.U UP1, `(.L_x_77) ;  /* 0x0000000101a07547 */ /* 0x000fea000b800000 */
[----:B------:R-:W-:Y:S01]  /*4020*/  UIADD3 UR7, UPT, UPT, UR26, 0xf0, URZ ;  /* 0x000000f01a077890 */ /* 0x000fe2000fffe0ff */
[----:B------:R-:W-:-:S03]  /*4030*/  SHF.L.U32 R2, R9, 0x1f, RZ ;  /* 0x0000001f09027819 */ /* 0x000fc600000006ff */
[----:B------:R-:W-:-:S09]  /*4040*/  ULEA UR4, UR32, UR7, 0x3 ;  /* 0x0000000720047291 */ /* 0x000fd2000f8e18ff */
[----:B------:R-:W2:Y:S02]  /*4050*/  SYNCS.PHASECHK.TRANS64.TRYWAIT P0, [UR4], R2 ;  /* 0x00000002ff0075a7 */ /* 0x000ea40008001104 */
[----:B--2---:R-:W-:Y:S05]  /*4060*/  @!P0 BRA `(.L_x_78) ;  /* 0x0000005400648947 */ /* 0x004fea0003800000 */
.L_x_178:
        /* <DEDUP_REMOVED lines=9> */
.L_x_180:
        /* <DEDUP_REMOVED lines=9> */
.L_x_182:
[----:B------:R-:W-:-:S04]  /*4190*/  UIADD3 UR4, UPT, UPT, UR4, 0x1, URZ ;  /* 0x0000000104047890 */ /* 0x000fc8000fffe0ff */
[----:B------:R-:W-:-:S04]  /*41a0*/  UISETP.NE.AND UP0, UPT, UR4, 0x4, UPT ;  /* 0x000000040400788c */ /* 0x000fc8000bf05270 */
[----:B------:R-:W-:Y:S02]  /*41b0*/  USEL UR5, URZ, 0x1, UP0 ;  /* 0x00000001ff057887 */ /* 0x000fe40008000000 */
[----:B------:R-:W-:-:S04]  /*41c0*/  USEL UR4, UR4, URZ, UP0 ;  /* 0x000000ff04047287 */ /* 0x000fc80008000000 */
[----:B------:R-:W-:Y:S01]  /*41d0*/  ULEA UR4, UR4, UR7, 0x3 ;  /* 0x0000000704047291 */ /* 0x000fe2000f8e18ff */
[----:B------:R-:W-:-:S04]  /*41e0*/  LOP3.LUT R2, R2, UR5, RZ, 0x3c, !PT ;  /* 0x0000000502027c12 */ /* 0x000fc8000f8e3cff */
[----:B------:R-:W-:Y:S01]  /*41f0*/  SHF.L.U32 R2, R2, 0x1f, RZ ;  /* 0x0000001f02027819 */ /* 0x000fe200000006ff */
[----:B-1----:R-:W-:-:S04]  /*4200*/  IMAD.U32 R0, RZ, RZ, UR4 ;  /* 0x00000004ff007e24 */ /* 0x002fc8000f8e00ff */
[----:B------:R1:W2:Y:S03]  /*4210*/  SYNCS.PHASECHK.TRANS64.TRYWAIT P0, [R0+URZ], R2 ;  /* 0x00000002000075a7 */ /* 0x0002a600080011ff */
[----:B--2---:R-:W-:Y:S05]  /*4220*/  @!P0 NANOSLEEP.SYNCS 0x989680 ;  /* 0x009896800000895d */ /* 0x004fea0003900000 */
[----:B------:R-:W2:Y:S02]  /*4230*/  @!P0 SYNCS.PHASECHK.TRANS64 P0, [R0+URZ], R2 ;  /* 0x00000002000085a7 */ /* 0x000ea400080010ff */
[----:B--2---:R-:W-:Y:S05]  /*4240*/  @P0 BRA `(.L_x_81) ;  /* 0x0000000000200947 */ /* 0x004fea0003800000 */
.L_x_82:
[----:B--2---:R2:W4:Y:S02]  /*4250*/  SYNCS.PHASECHK.TRANS64.TRYWAIT P0, [R0+URZ], R2 ;  /* 0x00000002000075a7 */ /* 0x00452400080011ff */
[----:B----4-:R-:W-:Y:S05]  /*4260*/  @!P0 NANOSLEEP.SYNCS 0x989680 ;  /* 0x009896800000895d */ /* 0x010fea0003900000 */
[----:B------:R-:W4:Y:S02]  /*4270*/  @!P0 SYNCS.PHASECHK.TRANS64 P0, [R0+URZ], R2 ;  /* 0x00000002000085a7 */ /* 0x000f2400080010ff */
[----:B----4-:R-:W-:Y:S05]  /*4280*/  @!P0 BRA `(.L_x_82) ;  /* 0xfffffffc00f08947 */ /* 0x010fea000383ffff */
[----:B------:R-:W-:Y:S05]  /*4290*/  BRA `(.L_x_81) ;  /* 0x00000000000c7947 */ /* 0x000fea0003800000 */
.L_x_77:
[----:B------:R-:W-:-:S04]  /*42a0*/  UIADD3 UR4, UPT, UPT, UR26, 0x130, URZ ;  /* 0x000001301a047890 */ /* 0x000fc8000fffe0ff */
[----:B------:R-:W-:-:S09]  /*42b0*/  UPRMT UR4, UR49, 0x654, UR4 ;  /* 0x0000065431047896 */ /* 0x000fd20008000004 */
[----:B------:R-:W-:Y:S03]  /*42c0*/  SYNCS.ARRIVE.TRANS64.RED.A1T0 RZ, [UR4], RZ ;  /* 0x000000ffffff79a7 */ /* 0x000fe60008100404 */
.L_x_81:
[----:B-12---:R-:W-:Y:S01]  /*42d0*/  SHF.L.U32 R2, RZ, 0x1f, RZ ;  /* 0x0000001fff027819 */ /* 0x006fe200000006ff */
[----:B------:R-:W-:Y:S01]  /*42e0*/  UIADD3 UR4, UPT, UPT, UR26, 0x130, URZ ;  /* 0x000001301a047890 */ /* 0x000fe2000fffe0ff */
[----:B------:R-:W-:Y:S02]  /*42f0*/  PLOP3.LUT P0, PT, PT, PT, UP1, 0x80, 0x8 ;  /* 0x000000000008781c */ /* 0x000fe40003f0f018 */
[----:B------:R-:W1:Y:S02]  /*4300*/  SYNCS.PHASECHK.TRANS64.TRYWAIT P1, [UR26+0x130], R2 ;  /* 0x00013002ff0075a7 */ /* 0x000e64000802111a */
[----:B-1----:R-:W-:Y:S09]  /*4310*/  @!P1 BRA `(.L_x_83) ;  /* 0x0000005400009947 */ /* 0x002ff20003800000 */
.L_x_184:
[----:B------:R-:W-:Y:S01]  /*4320*/  @!UP1 UPRMT UR4, UR49, 0x654, UR4 ;  /* 0x0000065431049896 */ /* 0x000fe20008000004 */
[----:B------:R-:W-:Y:S01]  /*4330*/  UMOV UR5, 0xffff ;  /* 0x0000ffff00057882 */ /* 0x000fe20000000000 */
[----:B------:R-:W-:-:S07]  /*4340*/  UMOV UR6, 0x1 ;  /* 0x0000000100067882 */ /* 0x000fce0000000000 */
[----:B------:R-:W-:Y:S01]  /*4350*/  @!P0 SYNCS.ARRIVE.TRANS64.RED.A1T0 RZ, [UR4], RZ ;  /* 0x000000ffffff89a7 */ /* 0x000fe20008100404 */
[----:B------:R-:W-:Y:S01]  /*4360*/  NOP ;  /* 0x0000000000007918 */ /* 0x000fe20000000000 */
[----:B-1----:R-:W1:Y:S01]  /*4370*/  LDS R0, [UR8+0x14] ;  /* 0x00001408ff007984 */ /* 0x002e620008000800 */
[----:B------:R-:W-:-:S04]  /*4380*/  ULOP3.LUT UR4, UR44, 0xffff, URZ, 0xc0, !UPT ;  /* 0x0000ffff2c047892 */ /* 0x000fc8000f8ec0ff */
[----:B------:R-:W-:-:S04]  /*4390*/  USHF.R.U32.HI UR4, URZ, 0x5, UR4 ;  /* 0x00000005ff047899 */ /* 0x000fc80008011604 */
[----:B------:R-:W-:Y:S02]  /*43a0*/  USHF.L.U32 UR5, UR5, UR4, URZ ;  /* 0x0000000405057299 */ /* 0x000fe400080006ff */
[----:B------:R-:W-:-:S04]  /*43b0*/  USHF.L.U32 UR4, UR6, UR4, URZ ;  /* 0x0000000406047299 */ /* 0x000fc800080006ff */
[----:B-1----:R-:W-:-:S04]  /*43c0*/  LOP3.LUT R0, R0, UR5, RZ, 0xc0, !PT ;  /* 0x0000000500007c12 */ /* 0x002fc8000f8ec0ff */
[----:B------:R-:W-:-:S13]  /*43d0*/  ISETP.NE.AND P0, PT, R0, UR5, PT ;  /* 0x0000000500007c0c */ /* 0x000fda000bf05270 */
[----:B------:R-:W-:Y:S05]  /*43e0*/  @P0 BRA `(.L_x_84) ;  /* 0x0000000000580947 */ /* 0x000fea0003800000 */
[----:B------:R-:W1:Y:S02]  /*43f0*/  LDS R0, [UR8+0x18] ;  /* 0x00001808ff007984 */ /* 0x000e640008000800 */
[----:B-1----:R-:W-:-:S04]  /*4400*/  LOP3.LUT R0, R0, UR4, RZ, 0xc0, !PT ;  /* 0x0000000400007c12 */ /* 0x002fc8000f8ec0ff */
[----:B------:R-:W-:-:S13]  /*4410*/  ISETP.NE.AND P0, PT, R0, UR4, PT ;  /* 0x0000000400007c0c */ /* 0x000fda000bf05270 */
[----:B------:R-:W-:Y:S05]  /*4420*/  @P0 BRA `(.L_x_85) ;  /* 0x00000000003c0947 */ /* 0x000fea0003800000 */
[----:B------:R-:W1:Y:S01]  /*4430*/  S2R R2, SR_LANEID ;  /* 0x0000000000027919 */ /* 0x000e620000000000 */
[----:B------:R-:W-:-:S06]  /*4440*/  ULOP3.LUT UR5, URZ, UR5, URZ, 0x33, !UPT ;  /* 0x00000005ff057292 */ /* 0x000fcc000f8e33ff */
[----:B------:R-:W-:-:S04]  /*4450*/  IMAD.U32 R0, RZ, RZ, UR5 ;  /* 0x00000005ff007e24 */ /* 0x000fc8000f8e00ff */
[----:B------:R2:W4:Y:S02]  /*4460*/  REDUX UR7, R0 ;  /* 0x00000000000773c4 */ /* 0x0005240000000000 */
[----:B------:R1:W-:Y:S01]  /*4470*/  UTCATOMSWS.AND URZ, UR5 ;  /* 0x0000000500ff79e3 */ /* 0x0003e20008000000 */
[----:B--2---:R-:W-:Y:S01]  /*4480*/  LOP3.LUT R0, RZ, UR4, RZ, 0x33, !PT ;  /* 0x00000004ff007c12 */ /* 0x004fe2000f8e33ff */
[----:B------:R-:W-:Y:S02]  /*4490*/  VOTEU.ANY UR4, UPT, PT ;  /* 0x0000000000047886 */ /* 0x000fe400038e0100 */
[----:B------:R-:W-:Y:S02]  /*44a0*/  UFLO.U32 UR4, UR4 ;  /* 0x00000004000472bd */ /* 0x000fe400080e0000 */
[----:B------:R-:W2:Y:S04]  /*44b0*/  REDUX UR6, R0 ;  /* 0x00000000000673c4 */ /* 0x000ea80000000000 */
[----:B-1----:R-:W-:-:S02]  /*44c0*/  ISETP.EQ.U32.AND P0, PT, R2, UR4, PT ;  /* 0x0000000402007c0c */ /* 0x002fc4000bf02070 */
[----:B----4-:R-:W-:-:S11]  /*44d0*/  MOV R2, UR7 ;  /* 0x0000000700027c02 */ /* 0x010fd60008000f00 */
[----:B------:R1:W-:Y:S01]  /*44e0*/  @P0 ATOMS.AND RZ, [UR8+0x14], R2 ;  /* 0x00001402ffff098c */ /* 0x0003e2000a800008 */
[----:B--2---:R-:W-:-:S05]  /*44f0*/  IMAD.U32 R0, RZ, RZ, UR6 ;  /* 0x00000006ff007e24 */ /* 0x004fca000f8e00ff */
[----:B------:R1:W-:Y:S01]  /*4500*/  @P0 ATOMS.AND RZ, [UR8+0x18], R0 ;  /* 0x00001800ffff098c */ /* 0x0003e2000a800008 */
[----:B------:R-:W-:Y:S05]  /*4510*/  BRA `(.L_x_86) ;  /* 0x0000000000147947 */ /* 0x000fea0003800000 */
.L_x_85:
[----:B------:R-:W-:Y:S02]  /*4520*/  MOV R2, 0x4540 ;  /* 0x0000454000027802 */ /* 0x000fe40000000f00 */
[----:B---3-5:R-:W-:Y:S05]  /*4530*/  CALL.REL.NOINC `($__internal_0_$__cuda_sm10x_tcgen05_guardrail_trap_col_being_dealloced_not_returned_by_alloc) ;  /* 0x0000005400e07944 */ /* 0x028fea0003c00000 */
[----:B------:R-:W-:Y:S05]  /*4540*/  BRA `(.L_x_86) ;  /* 0x0000000000087947 */ /* 0x000fea0003800000 */
.L_x_84:
[----:B------:R-:W-:Y:S02]  /*4550*/  MOV R2, 0x4570 ;  /* 0x0000457000027802 */ /* 0x000fe40000000f00 */
[----:B---3-5:R-:W-:Y:S05]  /*4560*/  CALL.REL.NOINC `($__internal_2_$__cuda_sm10x_tcgen05_guardrail_trap_unallocated_columns_being_dealloced) ;  /* 0x0000005400ec7944 */ /* 0x028fea0003c00000 */
.L_x_86:
[----:B------:R-:W-:Y:S01]  /*4570*/  NOP ;  /* 0x0000000000007918 */ /* 0x000fe20000000000 */
[----:B------:R-:W-:Y:S05]  /*4580*/  EXIT ;  /* 0x000000000000794d */ /* 0x000fea0003800000 */
.L_x_57:
[----:B------:R-:W-:-:S09]  /*4590*/  UISETP.NE.OR UP0, UPT, UR23, 0x3, !UP4 ;  /* 0x000000031700788c */ /* 0x000fd2000e705670 */
[----:B------:R-:W-:Y:S05]  /*45a0*/  BRA.U UP0, `(.L_x_87) ;  /* 0x0000001100b87547 */ /* 0x000fea000b800000 */
[----:B------:R-:W2:Y:S01]  /*45b0*/  LDCU UR31, c[0x0][0x370] ;  /* 0x00006e00ff1f77ac */ /* 0x000ea20008000800 */
[----:B------:R-:W3:Y:S01]  /*45c0*/  LDC.64 R16, c[0x0][0x348] ;  /* 0x0000d200ff107b82 */ /* 0x000ee20000000a00 */
[----:B------:R-:W-:Y:S02]  /*45d0*/  HFMA2 R13, -RZ, RZ, 0, 0 ;  /* 0x00000000ff0d7431 */ /* 0x000fe400000001ff */
[----:B------:R-:W-:Y:S01]  /*45e0*/  IMAD.MOV.U32 R15, RZ, RZ, 0x1 ;  /* 0x00000001ff0f7424 */ /* 0x000fe200078e00ff */
[----:B------:R-:W2:Y:S01]  /*45f0*/  LDCU.128 UR48, c[0x0][0xb10] ;  /* 0x00016200ff3077ac */ /* 0x000ea20008000c00 */
[----:B------:R-:W-:Y:S01]  /*4600*/  IMAD.MOV.U32 R14, RZ, RZ, RZ ;  /* 0x000000ffff0e7224 */ /* 0x000fe200078e00ff */
[----:B------:R-:W-:Y:S01]  /*4610*/  MOV R7, 0x1000 ;  /* 0x0000100000077802 */ /* 0x000fe20000000f00 */
[----:B------:R-:W4:Y:S01]  /*4620*/  LDCU UR30, c[0x0][0x374] ;  /* 0x00006e80ff1e77ac */ /* 0x000f220008000800 */
[----:B------:R-:W1:Y:S01]  /*4630*/  LDC.64 R2, c[0x0][0x888] ;  /* 0x00022200ff027b82 */ /* 0x000e620000000a00 */
[----:B------:R-:W4:Y:S01]  /*4640*/  LDCU UR15, c[0x0][0xb0c] ;  /* 0x00016180ff0f77ac */ /* 0x000f220008000800 */
[----:B------:R-:W3:Y:S06]  /*4650*/  LDCU UR52, c[0x0][0xb20] ;  /* 0x00016400ff3477ac */ /* 0x000eec0008000800 */
[----:B------:R-:W1:Y:S01]  /*4660*/  LDC.64 R4, c[0x0][0x890] ;  /* 0x00022400ff047b82 */ /* 0x000e620000000a00 */
[----:B------:R-:W3:Y:S01]  /*4670*/  LDCU UR4, c[0x0][0xb30] ;  /* 0x00016600ff0477ac */ /* 0x000ee20008000800 */
[----:B------:R-:W-:Y:S01]  /*4680*/  UMOV UR21, 0x400 ;  /* 0x0000040000157882 */ /* 0x000fe20000000000 */
[----:B--2---:R-:W-:-:S02]  /*4690*/  UIMAD.WIDE.U32 UR6, UR31, UR48, URZ ;  /* 0x000000301f0672a5 */ /* 0x004fc4000f8e00ff */
[----:B----4-:R-:W-:Y:S02]  /*46a0*/  UIMAD.WIDE.U32 UR8, UR30, UR51, URZ ;  /* 0x000000331e0872a5 */ /* 0x010fe4000f8e00ff */
[----:B------:R-:W-:Y:S02]  /*46b0*/  ULEA UR21, UR47, UR21, 0x18 ;  /* 0x000000152f157291 */ /* 0x000fe4000f8ec0ff */
[----:B------:R-:W-:Y:S02]  /*46c0*/  UPLOP3.LUT UP2, UPT, UPT, UPT, UPT, 0x40, 0x4 ;  /* 0x000000000004789c */ /* 0x000fe40003f4e870 */
[----:B------:R-:W-:Y:S01]  /*46d0*/  UIADD3 UR37, UPT, UPT, UR21, 0x78, URZ ;  /* 0x0000007815257890 */ /* 0x000fe2000fffe0ff */
[----:B------:R-:W-:Y:S01]  /*46e0*/  UMOV UR6, UR7 ;  /* 0x0000000700067c82 */ /* 0x000fe20008000000 */
[----:B------:R-:W-:Y:S01]  /*46f0*/  UMOV UR38, UR9 ;  /* 0x0000000900267c82 */ /* 0x000fe20008000000 */
[----:B------:R-:W-:Y:S02]  /*4700*/  UISETP.GE.AND UP0, UPT, UR45, 0x1, UPT ;  /* 0x000000012d00788c */ /* 0x000fe4000bf06270 */
[----:B------:R-:W-:Y:S01]  /*4710*/  UISETP.NE.AND UP4, UPT, UR45, 0x1, UPT ;  /* 0x000000012d00788c */ /* 0x000fe2000bf85270 */
[----:B------:R-:W2:Y:S01]  /*4720*/  LDCU.64 UR22, c[0x0][0xb28] ;  /* 0x00016500ff1677ac */ /* 0x000ea20008000a00 */
[----:B------:R-:W-:-:S02]  /*4730*/  UISETP.NE.AND UP6, UPT, UR15, 0x1, UPT ;  /* 0x000000010f00788c */ /* 0x000fc4000bfc5270 */
[----:B------:R-:W-:Y:S02]  /*4740*/  UISETP.NE.AND UP5, UPT, UR50, 0x1, UPT ;  /* 0x000000013200788c */ /* 0x000fe4000bfa5270 */
[----:B------:R-:W-:Y:S02]  /*4750*/  UIADD3 UR41, UPT, UPT, UR21, 0x60, URZ ;  /* 0x0000006015297890 */ /* 0x000fe4000fffe0ff */
[----:B------:R-:W-:Y:S02]  /*4760*/  UIADD3 UR33, UPT, UPT, UR21, 0x68, URZ ;  /* 0x0000006815217890 */ /* 0x000fe4000fffe0ff */
[----:B------:R-:W-:Y:S02]  /*4770*/  UIADD3 UR25, UPT, UPT, UR21, 0x70, URZ ;  /* 0x0000007015197890 */ /* 0x000fe4000fffe0ff */
[----:B------:R-:W-:Y:S02]  /*4780*/  UPRMT UR37, UR47, 0x654, UR37 ;  /* 0x000006542f257896 */ /* 0x000fe40008000025 */
[----:B------:R-:W-:-:S02]  /*4790*/  USHF.R.U32.HI UR39, URZ, UR49, UR6 ;  /* 0x00000031ff277299 */ /* 0x000fc40008011606 */
[----:B---3--:R-:W-:Y:S02]  /*47a0*/  USHF.R.U32.HI UR38, URZ, UR52, UR38 ;  /* 0x00000034ff267299 */ /* 0x008fe40008011626 */
[----:B------:R-:W-:-:S11]  /*47b0*/  UISETP.NE.AND UP3, UPT, UR4, 0x1, UPT ;  /* 0x000000010400788c */ /* 0x000fd6000bf65270 */
.L_x_98:
[C---:B------:R-:W-:Y:S02]  /*47c0*/  LEA R12, R14.reuse, UR21, 0x3 ;  /* 0x000000150e0c7c11 */ /* 0x040fe4000f8e18ff */
[----:B------:R-:W-:Y:S02]  /*47d0*/  SHF.L.U32 R0, R13, 0x1f, RZ ;  /* 0x0000001f0d007819 */ /* 0x000fe400000006ff */
[----:B------:R-:W-:Y:S02]  /*47e0*/  LEA R8, R14, UR21, 0x4 ;  /* 0x000000150e087c11 */ /* 0x000fe4000f8e20ff */
[----:B---3--:R-:W3:Y:S02]  /*47f0*/  SYNCS.PHASECHK.TRANS64.TRYWAIT P0, [R12+URZ+0xb0], R0 ;  /* 0x0000b0000c0075a7 */ /* 0x008ee400080011ff */
[----:B---3--:R-:W-:Y:S05]  /*4800*/  @!P0 BRA `(.L_x_88) ;  /* 0x0000004c00dc8947 */ /* 0x008fea0003800000 */
.L_x_185:
[----:B------:R-:W4:Y:S01]  /*4810*/  LDS.128 R8, [R8+0x140] ;  /* 0x0001400008087984 */ /* 0x000f220000000c00 */
[----:B------:R-:W-:Y:S01]  /*4820*/  UISETP.GE.AND UP0, UPT, UR45, 0x1, UPT ;  /* 0x000000012d00788c */ /* 0x000fe2000bf06270 */
[----:B------:R-:W-:Y:S01]  /*4830*/  @!PT LDS RZ, [RZ] ;  /* 0x00000000fffff984 */ /* 0x000fe20000000800 */
[----:B------:R-:W-:Y:S01]  /*4840*/  @!PT LDS RZ, [RZ] ;  /* 0x00000000fffff984 */ /* 0x000fe20000000800 */
[----:B------:R-:W-:Y:S01]  /*4850*/  @!PT LDS RZ, [RZ] ;  /* 0x00000000fffff984 */ /* 0x000fe20000000800 */
[----:B------:R-:W-:Y:S01]  /*4860*/  @!PT LDS RZ, [RZ] ;  /* 0x00000000fffff984 */ /* 0x000fe20000000800 */
[----:B------:R1:W-:Y:S06]  /*4870*/  MEMBAR.ALL.CTA ;  /* 0x0000000000007992 */ /* 0x0003ec0000008000 */
[----:B-1----:R-:W1:Y:S01]  /*4880*/  FENCE.VIEW.ASYNC.S ;  /* 0x00000000000073c6 */ /* 0x002e620000000000 */
[----:B----4-:R-:W-:Y:S11]  /*4890*/  LOP3.LUT P0, RZ, R10, 0x1, RZ, 0xc0, !PT ;  /* 0x000000010aff7812 */ /* 0x010ff6000780c0ff */
[----:B------:R-:W-:Y:S02]  /*48a0*/  @!UPT UIADD3 URZ, UPT, UPT, URZ, URZ, URZ ;  /* 0x000000fffffff290 */ /* 0x000fe4000fffe0ff */
[----:B-1----:R-:W-:Y:S01]  /*48b0*/  VOTEU.ANY UP1, P0 ;  /* 0x0000000000ff7886 */ /* 0x002fe20000020100 */
[----:B------:R-:W-:Y:S11]  /*48c0*/  PLOP3.LUT P0, PT, PT, PT, UP1, 0x80, 0x8 ;  /* 0x000000000008781c */ /* 0x000ff60003f0f018 */
[----:B------:R-:W-:Y:S02]  /*48d0*/  @!UPT UIADD3 URZ, UPT, UPT, URZ, URZ, URZ ;  /* 0x000000fffffff290 */ /* 0x000fe4000fffe0ff */
[----:B---3--:R-:W-:Y:S02]  /*48e0*/  @P0 SHF.R.U32.HI R0, RZ, 0x10, R9 ;  /* 0x00000010ff000819 */ /* 0x008fe40000011609 */
[----:B------:R-:W-:Y:S02]  /*48f0*/  @P0 MOV R6, R8 ;  /* 0x0000000800060202 */ /* 0x000fe40000000f00 */
[----:B------:R-:W-:Y:S01]  /*4900*/  @P0 R2UR UR4, R0 ;  /* 0x00000000000402ca */ /* 0x000fe200000e0000 */
[----:B------:R-:W-:Y:S01]  /*4910*/  VIADD R0, R12, 0xc0 ;  /* 0x000000c00c007836 */ /* 0x000fe20000000000 */
[----:B------:R-:W-:Y:S02]  /*4920*/  @P0 LOP3.LUT R8, R9, 0xffff, RZ, 0xc0, !PT ;  /* 0x0000ffff09080812 */ /* 0x000fe400078ec0ff */
[----:B------:R-:W-:Y:S02]  /*4930*/  @P0 R2UR UR6, R6 ;  /* 0x00000000060602ca */ /* 0x000fe400000e0000 */
[----:B------:R-:W-:Y:S02]  /*4940*/  PRMT R0, RZ, 0x654, R0 ;  /* 0x00000654ff007816 */ /* 0x000fe40000000000 */
[----:B------:R-:W-:Y:S02]  /*4950*/  @P0 R2UR UR5, R8 ;  /* 0x00000000080502ca */ /* 0x000fe400000e0000 */
[----:B------:R1:W-:Y:S03]  /*4960*/  SYNCS.ARRIVE.TRANS64.RED.A1T0 RZ, [R0+URZ], RZ ;  /* 0x000000ff00ff79a7 */ /* 0x0003e600081004ff */
[----:B------:R-:W-:Y:S04]  /*4970*/  @UP1 UMOV UR29, UR4 ;  /* 0x00000004001d1c82 */ /* 0x000fe80008000000 */
[----:B------:R-:W-:Y:S04]  /*4980*/  @UP1 UMOV UR14, UR6 ;  /* 0x00000006000e1c82 */ /* 0x000fe80008000000 */
[----:B------:R-:W-:Y:S01]  /*4990*/  @UP1 UMOV UR13, UR5 ;  /* 0x00000005000d1c82 */ /* 0x000fe20008000000 */
[----:B------:R-:W-:Y:S05]  /*49a0*/  BRA.U !UP0, `(.L_x_89) ;  /* 0x0000000108a47547 */ /* 0x000fea000b800000 */
[----:B------:R-:W-:Y:S02]  /*49b0*/  UIMAD.WIDE.U32 UR16, UR13, UR51, URZ ;  /* 0x000000330d1072a5 */ /* 0x000fe4000f8e00ff */
[----:B------:R-:W-:Y:S02]  /*49c0*/  UIMAD.WIDE.U32 UR18, UR14, UR48, URZ ;  /* 0x000000300e1272a5 */ /* 0x000fe4000f8e00ff */
[----:B------:R-:W-:Y:S02]  /*49d0*/  USEL UR4, UR30, UR38, !UP5 ;  /* 0x000000261e047287 */ /* 0x000fe4000e800000 */
[----:B------:R-:W-:Y:S02]  /*49e0*/  USEL UR7, UR31, UR39, !UP6 ;  /* 0x000000271f077287 */ /* 0x000fe4000f000000 */
[----:B--2---:R-:W-:Y:S02]  /*49f0*/  UIMAD.WIDE.U32 UR8, UR4, UR22, URZ ;  /* 0x00000016040872a5 */ /* 0x004fe4000f8e00ff */
[----:B------:R-:W-:Y:S01]  /*4a00*/  UIMAD.WIDE.U32 UR10, UR7, UR22, URZ ;  /* 0x00000016070a72a5 */ /* 0x000fe2000f8e00ff */
[----:B------:R-:W-:Y:S02]  /*4a10*/  UMOV UR5, UR17 ;  /* 0x0000001100057c82 */ /* 0x000fe40008000000 */
[----:B------:R-:W-:Y:S03]  /*4a20*/  USHF.R.U32.HI UR6, URZ, UR52, UR5 ;  /* 0x00000034ff067299 */ /* 0x000fe60008011605 */
[----:B------:R-:W-:Y:S01]  /*4a30*/  UMOV UR5, UR19 ;  /* 0x0000001300057c82 */ /* 0x000fe20008000000 */
[----:B------:R-:W-:Y:S02]  /*4a40*/  USEL UR6, UR13, UR6, !UP5 ;  /* 0x000000060d067287 */ /* 0x000fe4000e800000 */
[----:B------:R-:W-:Y:S03]  /*4a50*/  USHF.R.U32.HI UR12, URZ, UR49, UR5 ;  /* 0x00000031ff0c7299 */ /* 0x000fe60008011605 */
[----:B------:R-:W-:Y:S02]  /*4a60*/  UMOV UR5, UR9 ;  /* 0x0000000900057c82 */ /* 0x000fe40008000000 */
[----:B------:R-:W-:Y:S03]  /*4a70*/  @UP4 USHF.R.U32.HI UR4, URZ, UR23, UR5 ;  /* 0x00000017ff044299 */ /* 0x000fe60008011605 */
[----:B------:R-:W-:Y:S01]  /*4a80*/  UMOV UR5, UR11 ;  /* 0x0000000b00057c82 */ /* 0x000fe20008000000 */
[----:B------:R-:W-:Y:S02]  /*4a90*/  UIMAD UR4, UR45, UR4, URZ ;  /* 0x000000042d0472a4 */ /* 0x000fe4000f8e02ff */
[----:B------:R-:W-:Y:S02]  /*4aa0*/  @UP4 USHF.R.U32.HI UR7, URZ, UR23, UR5 ;  /* 0x00000017ff074299 */ /* 0x000fe40008011605 */
[----:B------:R-:W-:Y:S02]  /*4ab0*/  UIMAD.WIDE.U32 UR10, UR6, UR22, URZ ;  /* 0x00000016060a72a5 */ /* 0x000fe4000f8e00ff */
[----:B------:R-:W-:Y:S02]  /*4ac0*/  USEL UR5, UR14, UR12, !UP6 ;  /* 0x0000000c0e057287 */ /* 0x000fe4000f000000 */
[----:B------:R-:W-:Y:S02]  /*4ad0*/  UIMAD UR8, UR45, UR7, URZ ;  /* 0x000000072d0872a4 */ /* 0x000fe4000f8e02ff */
[----:B------:R-:W-:Y:S03]  /*4ae0*/  UISETP.GE.AND UP0, UPT, UR6, UR4, UPT ;  /* 0x000000040600728c */ /* 0x000fe6000bf06270 */
[----:B------:R-:W-:Y:S01]  /*4af0*/  UMOV UR4, UR11 ;  /* 0x0000000b00047c82 */ /* 0x000fe20008000000 */
[----:B------:R-:W-:Y:S02]  /*4b00*/  UISETP.GE.OR UP0, UPT, UR5, UR8, UP0 ;  /* 0x000000080500728c */ /* 0x000fe40008706670 */
[----:B------:R-:W-:Y:S02]  /*4b10*/  USHF.R.U32.HI UR4, URZ, UR23, UR4 ;  /* 0x00000017ff047299 */ /* 0x000fe40008011604 */
[----:B------:R-:W-:Y:S02]  /*4b20*/  UIMAD.WIDE.U32 UR8, UR5, UR22, URZ ;  /* 0x00000016050872a5 */ /* 0x000fe4000f8e00ff */
[----:B------:R-:W-:Y:S04]  /*4b30*/  USEL UR10, UR6, UR4, !UP4 ;  /* 0x00000004060a7287 */ /* 0x000fe8000e000000 */
[----:B------:R-:W-:Y:S01]  /*4b40*/  UIADD3 UR11, UPT, UPT, -UR10, URZ, URZ ;  /* 0x000000ff0a0b7290 */ /* 0x000fe2000fffe1ff */
[----:B------:R-:W-:Y:S02]  /*4b50*/  @!UP0 UMOV UR4, UR9 ;  /* 0x0000000900048c82 */ /* 0x000fe40008000000 */
[----:B------:R-:W-:Y:S02]  /*4b60*/  @!UP0 USHF.R.U32.HI UR4, URZ, UR23, UR4 ;  /* 0x00000017ff048299 */ /* 0x000fe40008011604 */
[----:B------:R-:W-:Y:S02]  /*4b70*/  UIMAD UR8, UR45, UR11, UR6 ;  /* 0x0000000b2d0872a4 */ /* 0x000fe4000f8e0206 */
[----:B------:R-:W-:Y:S04]  /*4b80*/  @!UP0 USEL UR4, UR5, UR4, !UP4 ;  /* 0x0000000405048287 */ /* 0x000fe8000e000000 */
[----:B------:R-:W-:Y:S02]  /*4b90*/  @!UP0 UIMAD UR7, UR7, UR8, UR4 ;  /* 0x00000008070782a4 */ /* 0x000fe4000f8e0204 */
[----:B------:R-:W-:Y:S02]  /*4ba0*/  @!UP0 UIADD3 UR9, UPT, UPT, UR10, -UR4, URZ ;  /* 0x800000040a098290 */ /* 0x000fe4000fffe0ff */
[----:B------:R-:W-:Y:S02]  /*4bb0*/  UIADD3 UR8, UPT, UPT, -UR6, URZ, URZ ;  /* 0x000000ff06087290 */ /* 0x000fe4000fffe1ff */
[----:B------:R-:W-:Y:S02]  /*4bc0*/  UIADD3 UR4, UPT, UPT, -UR5, URZ, URZ ;  /* 0x000000ff05047290 */ /* 0x000fe4000fffe1ff */
[----:B------:R-:W-:Y:S03]  /*4bd0*/  @!UP0 UIMAD UR6, UR9, UR45, UR5 ;  /* 0x0000002d090682a4 */ /* 0x000fe6000f8e0205 */
[----:B------:R-:W-:Y:S01]  /*4be0*/  @!UP0 UMOV UR5, UR7 ;  /* 0x0000000700058c82 */ /* 0x000fe20008000000 */
[----:B------:R-:W-:Y:S02]  /*4bf0*/  UIMAD UR7, UR15, UR4, UR14 ;  /* 0x000000040f0772a4 */ /* 0x000fe4000f8e020e */
[----:B------:R-:W-:Y:S02]  /*4c00*/  UIMAD UR4, UR50, UR8, UR13 ;  /* 0x00000008320472a4 */ /* 0x000fe4000f8e020d */
[----:B------:R-:W-:Y:S02]  /*4c10*/  UIMAD UR14, UR5, UR15, UR7 ;  /* 0x0000000f050e72a4 */ /* 0x000fe4000f8e0207 */
[----:B------:R-:W-:Y:S11]  /*4c20*/  UIMAD UR13, UR6, UR50, UR4 ;  /* 0x00000032060d72a4 */ /* 0x000ff6000f8e0204 */
[----:B------:R-:W-:Y:S01]  /*4c30*/  @!UPT UIADD3 URZ, UPT, UPT, URZ, URZ, URZ ;  /* 0x000000fffffff290 */ /* 0x000fe2000fffe0ff */
.L_x_89:
[----:B------:R-:W3:Y:S01]  /*4c40*/  @!UP3 LDCU.128 UR8, c[0x0][0xb10] ;  /* 0x00016200ff08b7ac */ /* 0x000ee20008000c00 */
[C---:B------:R-:W-:Y:S02]  /*4c50*/  ISETP.NE.U32.AND P1, PT, R4.reuse, RZ, PT ;  /* 0x000000ff0400720c */ /* 0x040fe40003f25070 */
[----:B------:R-:W-:Y:S02]  /*4c60*/  ISETP.NE.U32.AND P0, PT, R4, RZ, PT ;  /* 0x000000ff0400720c */ /* 0x000fe40003f05070 */
[C---:B------:R-:W-:Y:S02]  /*4c70*/  ISETP.NE.AND.EX P1, PT, R5.reuse, RZ, PT, P1 ;  /* 0x000000ff0500720c */ /* 0x040fe40003f25310 */
[----:B------:R-:W-:Y:S01]  /*4c80*/  ISETP.NE.AND.EX P0, PT, R5, RZ, PT, P0 ;  /* 0x000000ff0500720c */ /* 0x000fe20003f05300 */
[----:B------:R-:W4:Y:S01]  /*4c90*/  @!UP3 LDCU UR5, c[0x0][0xb0c] ;  /* 0x00016180ff05b7ac */ /* 0x000f220008000800 */
[----:B------:R-:W-:Y:S01]  /*4ca0*/  SHF.L.U32 R9, R15, 0x1f, RZ ;  /* 0x0000001f0f097819 */ /* 0x000fe200000006ff */
[----:B------:R-:W-:Y:S02]  /*4cb0*/  USHF.L.U32 UR42, UR20, 0x7, URZ ;  /* 0x00000007142a7899 */ /* 0x000fe400080006ff */
[----:B------:R-:W-:Y:S02]  /*4cc0*/  USHF.L.U32 UR43, UR24, 0x6, URZ ;  /* 0x00000006182b7899 */ /* 0x000fe400080006ff */
[----:B---3--:R-:W-:Y:S07]  /*4cd0*/  UIMAD.WIDE.U32 UR6, UR14, UR8, URZ ;  /* 0x000000080e0672a5 */ /* 0x008fee000f8e00ff */
[----:B------:R-:W-:Y:S01]  /*4ce0*/  @!UP3 UMOV UR4, UR7 ;  /* 0x000000070004bc82 */ /* 0x000fe20008000000 */
[----:B----4-:R-:W-:Y:S02]  /*4cf0*/  @!UP3 UISETP.NE.AND UP0, UPT, UR5, 0x1, UPT ;  /* 0x000000010500b88c */ /* 0x010fe4000bf05270 */
[----:B------:R-:W-:Y:S02]  /*4d00*/  @!UP3 USHF.R.U32.HI UR4, URZ, UR9, UR4 ;  /* 0x00000009ff04b299 */ /* 0x000fe40008011604 */
[----:B------:R-:W-:Y:S02]  /*4d10*/  UIMAD.WIDE.U32 UR6, UR13, UR11, URZ ;  /* 0x0000000b0d0672a5 */ /* 0x000fe4000f8e00ff */
[----:B------:R-:W-:Y:S02]  /*4d20*/  @!UP3 USEL UR8, UR14, UR4, !UP0 ;  /* 0x000000040e08b287 */ /* 0x000fe4000c000000 */
[----:B------:R-:W-:Y:S03]  /*4d30*/  @!UP3 UISETP.NE.AND UP0, UPT, UR10, 0x1, UPT ;  /* 0x000000010a00b88c */ /* 0x000fe6000bf05270 */
[----:B------:R-:W-:Y:S02]  /*4d40*/  @!UP3 UMOV UR6, UR7 ;  /* 0x000000070006bc82 */ /* 0x000fe40008000000 */
[----:B------:R-:W3:Y:S02]  /*4d50*/  @!UP3 LDCU UR4, c[0x0][0xb20] ;  /* 0x00016400ff04b7ac */ /* 0x000ee40008000800 */
[----:B---3--:R-:W-:Y:S04]  /*4d60*/  @!UP3 USHF.R.U32.HI UR6, URZ, UR4, UR6 ;  /* 0x00000004ff06b299 */ /* 0x008fe80008011606 */
[----:B------:R-:W-:Y:S04]  /*4d70*/  @!UP3 USEL UR6, UR13, UR6, !UP0 ;  /* 0x000000060d06b287 */ /* 0x000fe8000c000000 */
[----:B------:R-:W-:Y:S02]  /*4d80*/  @!UP3 UIADD3 UR4, UPT, UPT, -UR8, UR6, URZ ;  /* 0x000000060804b290 */ /* 0x000fe4000fffe1ff */
[----:B------:R-:W-:Y:S02]  /*4d90*/  @!UP3 UIADD3 UR6, UPT, UPT, UR8, -UR6, URZ ;  /* 0x800000060806b290 */ /* 0x000fe4000fffe0ff */
[----:B------:R-:W-:Y:S02]  /*4da0*/  @!UP3 UIMAD UR14, UR4, UR5, UR14 ;  /* 0x00000005040eb2a4 */ /* 0x000fe4000f8e020e */
[----:B------:R-:W-:Y:S01]  /*4db0*/  @!UP3 UIMAD UR13, UR6, UR10, UR13 ;  /* 0x0000000a060db2a4 */ /* 0x000fe2000f8e020d */
[----:B------:R-:W-:Y:S11]  /*4dc0*/  BRA.U UP2, `(.L_x_90) ;  /* 0x0000000102107547 */ /* 0x000ff6000b800000 */
[----:B------:R-:W-:Y:S04]  /*4dd0*/  MOV R6, UR46 ;  /* 0x0000002e00067c02 */ /* 0x000fe80008000f00 */
[----:B------:R-:W-:Y:S04]  /*4de0*/  SHF.L.U32 R6, R6, 0x1f, RZ ;  /* 0x0000001f06067819 */ /* 0x000fe800000006ff */
[----:B------:R-:W3:Y:S02]  /*4df0*/  SYNCS.PHASECHK.TRANS64.TRYWAIT P2, [UR21+0xa8], R6 ;  /* 0x0000a806ff0075a7 */ /* 0x000ee40008041115 */
[----:B---3--:R-:W-:Y:S05]  /*4e00*/  @!P2 BRA `(.L_x_91) ;  /* 0x000000480070a947 */ /* 0x008fea0003800000 */
.L_x_90:
[----:B------:R-:W-:Y:S05]  /*4e10*/  @!P1 BRA `(.L_x_92) ;  /* 0x0000000000309947 */ /* 0x000fea0003800000 */
[----:B------:R-:W-:Y:S01]  /*4e20*/  ISETP.NE.U32.AND P1, PT, R2, RZ, PT ;  /* 0x000000ff0200720c */ /* 0x000fe20003f25070 */
[----:B------:R-:W3:Y:S01]  /*4e30*/  LDCU.64 UR4, c[0x0][0x358] ;  /* 0x00006b00ff0477ac */ /* 0x000ee20008000a00 */
[----:B------:R-:W-:Y:S02]  /*4e40*/  IMAD.MOV.U32 R50, RZ, RZ, 0x1 ;  /* 0x00000001ff327424 */ /* 0x000fe400078e00ff */
[----:B------:R-:W-:Y:S11]  /*4e50*/  ISETP.NE.AND.EX P1, PT, R3, RZ, PT, P1 ;  /* 0x000000ff0300720c */ /* 0x000ff60003f25310 */
[----:B------:R-:W-:Y:S02]  /*4e60*/  @!UPT UIADD3 URZ, UPT, UPT, URZ, URZ, URZ ;  /* 0x000000fffffff290 */ /* 0x000fe4000fffe0ff */
[----:B------:R-:W4:Y:S01]  /*4e70*/  @P1 LDC.64 R10, c[0x0][0x888] ;  /* 0x00022200ff0a1b82 */ /* 0x000f220000000a00 */
[----:B-1----:R-:W-:Y:S04]  /*4e80*/  @P1 IMAD R0, R4, UR36, RZ ;  /* 0x0000002404001c24 */ /* 0x002fe8000f8e02ff */
[----:B----4-:R-:W-:Y:S04]  /*4e90*/  @P1 IMAD.WIDE R10, R0, 0x4, R10 ;  /* 0x00000004000a1825 */ /* 0x010fe800078e020a */
[----:B------:R-:W-:Y:S01]  /*4ea0*/  HFMA2 R0, -RZ, RZ, 0, 5.9604644775390625e-08 ;  /* 0x00000001ff007431 */ /* 0x000fe200000001ff */
[----:B---3-5:R3:W5:Y:S04]  /*4eb0*/  @P1 LDG.E R27, desc[UR4][R10.64] ;  /* 0x000000040a1b1981 */ /* 0x028768000c1e1900 */
[----:B------:R-:W-:Y:S01]  /*4ec0*/  @!P1 PRMT R50, R0, 0x7610, R50 ;  /* 0x0000761000329816 */ /* 0x000fe20000000032 */
[----:B---3--:R-:W4:Y:S06]  /*4ed0*/  @!P1 LDC R27, c[0x0][0x880] ;  /* 0x00022000ff1b9b82 */ /* 0x008f2c0000000800 */
.L_x_92:
[----:B----45:R-:W-:Y:S01]  /*4ee0*/  @!P0 FSETP.EQ.AND P1, PT, R27, RZ, PT ;  /* 0x000000ff1b00820b */ /* 0x030fe20003f22000 */
[----:B------:R-:W-:Y:S01]  /*4ef0*/  @!UPT UIADD3 URZ, UPT, UPT, URZ, URZ, URZ ;  /* 0x000000fffffff290 */ /* 0x000fe2000fffe0ff */
[----:B------:R-:W-:Y:S11]  /*4f00*/  @!P0 BRA `(.L_x_93) ;  /* 0x0000000000188947 */ /* 0x000ff60003800000 */
[----:B------:R-:W-:Y:S02]  /*4f10*/  LOP3.LUT P0, RZ, R50, 0xff, RZ, 0xc0, !PT ;  /* 0x000000ff32ff7812 */ /* 0x000fe4000780c0ff */
[----:B------:R-:W-:Y:S04]  /*4f20*/  ISETP.NE.U32.AND P1, PT, R2, RZ, PT ;  /* 0x000000ff0200720c */ /* 0x000fe80003f25070 */
[----:B------:R-:W-:Y:S04]  /*4f30*/  ISETP.NE.AND.EX P1, PT, R3, RZ, PT, P1 ;  /* 0x000000ff0300720c */ /* 0x000fe80003f25310 */
[----:B------:R-:W-:Y:S03]  /*4f40*/  PLOP3.LUT P1, PT, P1, PT, PT, 0x8, 0x80 ;  /* 0x000000000080781c */ /* 0x000fe60000f2e170 */
[----:B------:R-:W-:Y:S11]  /*4f50*/  @P0 FSETP.EQ.AND P1, PT, R27, RZ, PT ;  /* 0x000000ff1b00020b */ /* 0x000ff60003f22000 */
[----:B------:R-:W-:Y:S02]  /*4f60*/  @!UPT UIADD3 URZ, UPT, UPT, URZ, URZ, URZ ;  /* 0x000000fffffff290 */ /* 0x000fe4000fffe0ff */
.L_x_93:
[----:B------:R-:W3:Y:S01]  /*4f70*/  SYNCS.PHASECHK.TRANS64.TRYWAIT P2, [UR21+0x80], R9 ;  /* 0x00008009ff0075a7 */ /* 0x000ee20008041115 */
[----:B------:R-:W-:Y:S04]  /*4f80*/  ELECT P0, URZ, PT ;  /* 0x0000000000ff782f */ /* 0x000fe80003800000 */
[----:B------:R-:W-:Y:S11]  /*4f90*/  PLOP3.LUT P1, PT, P1, P0, PT, 0xf2, 0x2f ;  /* 0x00000000002f781c */ /* 0x000ff60000f21e72 */
[----:B------:R-:W-:Y:S02]  /*4fa0*/  @!UPT UIADD3 URZ, UPT, UPT, URZ, URZ, URZ ;  /* 0x000000fffffff290 */ /* 0x000fe4000fffe0ff */
[----:B------:R-:W-:Y:S05]  /*4fb0*/  @!P1 IADD3 R8, P0, PT, R16, 0x580, RZ ;  /* 0x0000058010089810 */ /* 0x000fea0007f1e0ff */
[----:B-1----:R-:W-:Y:S01]  /*4fc0*/  @!P1 IMAD.X R6, RZ, RZ, R17, P0 ;  /* 0x000000ffff069224 */ /* 0x002fe200000e0611 */
[----:B---3--:R-:W-:Y:S07]  /*4fd0*/  @!P2 BRA `(.L_x_94) ;  /* 0x000000480014a947 */ /* 0x008fee0003800000 */
.L_x_188:
[----:B------:R-:W-:Y:S01]  /*4fe0*/  @!P1 R2UR UR5, R8 ;  /* 0x00000000080592ca */ /* 0x000fe200000e0000 */
[----:B------:R-:W-:Y:S01]  /*4ff0*/  VOTEU.ALL UP0, P1 ;  /* 0x0000000000ff7886 */ /* 0x000fe20000800000 */
[----:B------:R-:W-:Y:S01]  /*5000*/  @!P1 R2UR UR4, R6 ;  /* 0x00000000060492ca */ /* 0x000fe200000e0000 */
[----:B------:R-:W-:Y:S01]  /*5010*/  UMOV UR16, 0x0 ;  /* 0x0000000000107882 */ /* 0x000fe20000000000 */
[----:B------:R-:W-:Y:S01]  /*5020*/  UMOV UR17, 0x10000000 ;  /* 0x1000000000117882 */ /* 0x000fe20000000000 */
[----:B------:R-:W-:Y:S01]  /*5030*/  UMOV UR44, UR36 ;  /* 0x00000024002c7c82 */ /* 0x000fe20008000000 */
[----:B------:R-:W-:Y:S01]  /*5040*/  @!UP0 UIADD3 UR40, UPT, UPT, UR21, 0x200, URZ ;  /* 0x0000020015288890 */ /* 0x000fe2000fffe0ff */
[----:B-1----:R-:W-:Y:S01]  /*5050*/  @!P1 IMAD.MOV.U32 R0, RZ, RZ, 0x1000 ;  /* 0x00001000ff009424 */ /* 0x002fe200078e00ff */
[----:B------:R-:W-:Y:S01]  /*5060*/  @!UP0 UIADD3 UR10, UPT, UPT, UR42, 0x40, URZ ;  /* 0x000000402a0a8890 */ /* 0x000fe2000fffe0ff */
[----:B------:R-:W-:Y:S01]  /*5070*/  @!P1 IADD3 R8, P0, PT, R16, 0x580, RZ ;  /* 0x0000058010089810 */ /* 0x000fe20007f1e0ff */
[----:B------:R-:W-:Y:S01]  /*5080*/  @!UP0 UIADD3 UR8, UPT, UPT, UR21, 0xa00, URZ ;  /* 0x00000a0015088890 */ /* 0x000fe2000fffe0ff */
[----:B------:R-:W-:Y:S02]  /*5090*/  VOTEU.ALL UP0, P1 ;  /* 0x0000000000ff7886 */ /* 0x000fe40000800000 */
[----:B------:R-:W-:Y:S01]  /*50a0*/  IMAD.U32 R10, RZ, RZ, UR5 ;  /* 0x00000005ff0a7e24 */ /* 0x000fe2000f8e00ff */
[----:B------:R-:W-:Y:S01]  /*50b0*/  UMOV UR9, UR41 ;  /* 0x0000002900097c82 */ /* 0x000fe20008000000 */
[----:B------:R-:W-:Y:S01]  /*50c0*/  IMAD.U32 R11, RZ, RZ, UR4 ;  /* 0x00000004ff0b7e24 */ /* 0x000fe2000f8e00ff */
[----:B------:R-:W-:Y:S01]  /*50d0*/  UMOV UR11, UR43 ;  /* 0x0000002b000b7c82 */ /* 0x000fe20008000000 */
[----:B------:R-:W-:Y:S01]  /*50e0*/  UMOV UR12, UR36 ;  /* 0x00000024000c7c82 */ /* 0x000fe20008000000 */
[----:B------:R-:W-:Y:S01]  /*50f0*/  @!P1 R2UR UR4, R10 ;  /* 0x000000000a0492ca */ /* 0x000fe200000e0000 */
[----:B------:R-:W-:Y:S01]  /*5100*/  UPRMT UR6, UR47, 0x654, UR41 ;  /* 0x000006542f067896 */ /* 0x000fe20008000029 */
[----:B------:R-:W-:Y:S01]  /*5110*/  @!P1 R2UR UR5, R11 ;  /* 0x000000000b0592ca */ /* 0x000fe200000e0000 */
[----:B------:R-:W-:Y:S11]  /*5120*/  @!P1 IMAD.X R6, RZ, RZ, R17, P0 ;  /* 0x000000ffff069224 */ /* 0x000ff600000e0611 */
[----:B------:R-:W-:Y:S01]  /*5130*/  @!UPT UIADD3 URZ, UPT, UPT, URZ, URZ, URZ ;  /* 0x000000fffffff290 */ /* 0x000fe2000fffe0ff */
[----:B------:R1:W-:Y:S01]  /*5140*/  @!UP0 UTMALDG.3D [UR40], [UR4], desc[UR16] ;  /* 0x00001028040085b4 */ /* 0x0003e20008011000 */
[----:B------:R-:W-:Y:S05]  /*5150*/  VOTEU.ALL UP0, P1 ;  /* 0x0000000000ff7886 */ /* 0x000fea0000800000 */
[----:B------:R1:W-:Y:S01]  /*5160*/  @!UP0 UTMALDG.3D [UR8], [UR4], desc[UR16] ;  /* 0x00001008040085b4 */ /* 0x0003e20008011000 */
[----:B------:R1:W-:Y:S01]  /*5170*/  @!P1 SYNCS.ARRIVE.TRANS64.RED.A0TR RZ, [UR21+0x60], R0 ;  /* 0x00006000ffff99a7 */ /* 0x0003e20008300415 */
[----:B------:R-:W-:Y:S01]  /*5180*/  SYNCS.ARRIVE.TRANS64.RED.A1T0 RZ, [UR6], RZ ;  /* 0x000000ffffff79a7 */ /* 0x000fe20008100406 */
[----:B------:R-:W3:Y:S02]  /*5190*/  SYNCS.PHASECHK.TRANS64.TRYWAIT P2, [UR21+0x88], R9 ;  /* 0x00008809ff0075a7 */ /* 0x000ee40008041115 */
[----:B-1-3--:R-:W-:Y:S05]  /*51a0*/  @!P2 BRA `(.L_x_95) ;  /* 0x0000004400b8a947 */ /* 0x00afea0003800000 */
.L_x_190:
        /* <DEDUP_REMOVED lines=10> */
[----:B------:R-:W-:Y:S02]  /*5250*/  @!UP0 UIADD3 UR10, UPT, UPT, UR42, 0x50, URZ ;  /* 0x000000502a0a8890 */ /* 0x000fe4000fffe0ff */
[----:B------:R-:W-:Y:S01]  /*5260*/  @!UP0 UIADD3 UR8, UPT, UPT, UR21, 0x1a00, URZ ;  /* 0x00001a0015088890 */ /* 0x000fe2000fffe0ff */
[----:B------:R-:W-:Y:S01]  /*5270*/  IMAD.U32 R10, RZ, RZ, UR5 ;  /* 0x00000005ff0a7e24 */ /* 0x000fe2000f8e00ff */
[----:B------:R-:W-:Y:S01]  /*5280*/  VOTEU.ALL UP0, P1 ;  /* 0x0000000000ff7886 */ /* 0x000fe20000800000 */
[----:B------:R-:W-:Y:S01]  /*5290*/  IMAD.U32 R11, RZ, RZ, UR4 ;  /* 0x00000004ff0b7e24 */ /* 0x000fe2000f8e00ff */
[----:B------:R-:W-:Y:S01]  /*52a0*/  UMOV UR9, UR33 ;  /* 0x0000002100097c82 */ /* 0x000fe20008000000 */
[----:B------:R-:W-:Y:S01]  /*52b0*/  UMOV UR11, UR43 ;  /* 0x0000002b000b7c82 */ /* 0x000fe20008000000 */
[----:B------:R-:W-:Y:S01]  /*52c0*/  @!P1 R2UR UR4, R10 ;  /* 0x000000000a0492ca */ /* 0x000fe200000e0000 */
[----:B------:R-:W-:Y:S01]  /*52d0*/  UMOV UR12, UR36 ;  /* 0x00000024000c7c82 */ /* 0x000fe20008000000 */
[----:B------:R-:W-:Y:S01]  /*52e0*/  @!P1 R2UR UR5, R11 ;  /* 0x000000000b0592ca */ /* 0x000fe200000e0000 */
[----:B------:R-:W-:Y:S01]  /*52f0*/  UPRMT UR6, UR47, 0x654, UR33 ;  /* 0x000006542f067896 */ /* 0x000fe20008000021 */
[----:B------:R-:W-:Y:S11]  /*5300*/  @!P1 IMAD.X R6, RZ, RZ, R17, P0 ;  /* 0x000000ffff069224 */ /* 0x000ff600000e0611 */
[----:B------:R1:W-:Y:S01]  /*5310*/  @!UP0 UTMALDG.3D [UR32], [UR4], desc[UR16] ;  /* 0x00001020040085b4 */ /* 0x0003e20008011000 */
[----:B------:R-:W-:Y:S05]  /*5320*/  VOTEU.ALL UP0, P1 ;  /* 0x0000000000ff7886 */ /* 0x000fea0000800000 */
[----:B------:R1:W-:Y:S01]  /*5330*/  @!UP0 UTMALDG.3D [UR8], [UR4], desc[UR16] ;  /* 0x00001008040085b4 */ /* 0x0003e20008011000 */
[----:B------:R1:W-:Y:S01]  /*5340*/  @!P1 SYNCS.ARRIVE.TRANS64.RED.A0TR RZ, [UR21+0x68], R0 ;  /* 0x00006800ffff99a7 */ /* 0x0003e20008300415 */
[----:B------:R-:W-:Y:S01]  /*5350*/  SYNCS.ARRIVE.TRANS64.RED.A1T0 RZ, [UR6], RZ ;  /* 0x000000ffffff79a7 */ /* 0x000fe20008100406 */
[----:B------:R-:W3:Y:S02]  /*5360*/  SYNCS.PHASECHK.TRANS64.TRYWAIT P2, [UR21+0x90], R9 ;  /* 0x00009009ff0075a7 */ /* 0x000ee40008041115 */
[----:B-1-3--:R-:W-:Y:S05]  /*5370*/  @!P2 BRA `(.L_x_96) ;  /* 0x00000044005ca947 */ /* 0x00afea0003800000 */
.L_x_192:
        /* <DEDUP_REMOVED lines=9> */
[----:B------:R-:W-:Y:S01]  /*5410*/  VIADD R14, R14, 0x1 ;  /* 0x000000010e0e7836 */ /* 0x000fe20000000000 */
        /* <DEDUP_REMOVED lines=10> */
[----:B------:R-:W-:Y:S01]  /*54c0*/  UMOV UR12, UR36 ;  /* 0x00000024000c7c82 */ /* 0x000fe20008000000 */
[----:B------:R-:W-:Y:S11]  /*54d0*/  UPRMT UR6, UR47, 0x654, UR25 ;  /* 0x000006542f067896 */ /* 0x000ff60008000019 */
[----:B------:R1:W-:Y:S01]  /*54e0*/  @!UP0 UTMALDG.3D [UR24], [UR4], desc[UR16] ;  /* 0x00001018040085b4 */ /* 0x0003e20008011000 */
[----:B------:R-:W-:Y:S05]  /*54f0*/  VOTEU.ALL UP0, P1 ;  /* 0x0000000000ff7886 */ /* 0x000fea0000800000 */
[----:B------:R1:W-:Y:S01]  /*5500*/  @!UP0 UTMALDG.3D [UR8], [UR4], desc[UR16] ;  /* 0x00001008040085b4 */ /* 0x0003e20008011000 */
[----:B------:R1:W-:Y:S01]  /*5510*/  @!P1 SYNCS.ARRIVE.TRANS64.RED.A0TR RZ, [UR21+0x70], R0 ;  /* 0x00007000ffff99a7 */ /* 0x0003e20008300415 */
[----:B------:R-:W-:Y:S01]  /*5520*/  SYNCS.ARRIVE.TRANS64.RED.A1T0 RZ, [UR6], RZ ;  /* 0x000000ffffff79a7 */ /* 0x000fe20008100406 */
[----:B------:R-:W3:Y:S02]  /*5530*/  SYNCS.PHASECHK.TRANS64.TRYWAIT P0, [UR21+0x98], R9 ;  /* 0x00009809ff0075a7 */ /* 0x000ee40008001115 */
[----:B-1-3--:R-:W-:Y:S05]  /*5540*/  @!P0 BRA `(.L_x_97) ;  /* 0x0000004400008947 */ /* 0x00afea0003800000 */
.L_x_194:
[----:B------:R-:W-:Y:S01]  /*5550*/  UPLOP3.LUT UP2, UPT, UPT, UPT, UPT, 0x80, 0x8 ;  /* 0x000000000008789c */ /* 0x000fe20003f4f070 */
[----:B------:R-:W-:Y:S01]  /*5560*/  @!P1 IADD3 R6, P0, PT, R16, 0x580, RZ ;  /* 0x0000058010069810 */ /* 0x000fe20007f1e0ff */
[----:B------:R-:W-:Y:S01]  /*5570*/  UMOV UR6, 0x0 ;  /* 0x0000000000067882 */ /* 0x000fe20000000000 */
[----:B------:R-:W-:Y:S01]  /*5580*/  UMOV UR7, 0x10000000 ;  /* 0x1000000000077882 */ /* 0x000fe20000000000 */
[----:B------:R-:W-:Y:S01]  /*5590*/  VOTEU.ALL UP0, P1 ;  /* 0x0000000000ff7886 */ /* 0x000fe20000800000 */
[----:B------:R-:W-:Y:S01]  /*55a0*/  @!P1 R2UR UR5, R6 ;  /* 0x00000000060592ca */ /* 0x000fe200000e0000 */
[----:B-1----:R-:W-:Y:S01]  /*55b0*/  @!P1 IMAD.X R0, RZ, RZ, R17, P0 ;  /* 0x000000ffff009224 */ /* 0x002fe200000e0611 */
[----:B------:R-:W-:Y:S01]  /*55c0*/  UMOV UR19, UR43 ;  /* 0x0000002b00137c82 */ /* 0x000fe20008000000 */
[----:B------:R-:W-:Y:S01]  /*55d0*/  UMOV UR20, UR36 ;  /* 0x0000002400147c82 */ /* 0x000fe20008000000 */
[----:B------:R-:W-:Y:S01]  /*55e0*/  @!UP0 UIADD3 UR18, UPT, UPT, UR42, 0x30, URZ ;  /* 0x000000302a128890 */ /* 0x000fe2000fffe0ff */
[----:B------:R-:W-:Y:S01]  /*55f0*/  R2UR UR24, R52 ;  /* 0x00000000341872ca */ /* 0x000fe200000e0000 */
[----:B------:R-:W-:Y:S01]  /*5600*/  @!UP0 UIADD3 UR16, UPT, UPT, UR21, 0x3200, URZ ;  /* 0x0000320015108890 */ /* 0x000fe2000fffe0ff */
[----:B------:R-:W-:Y:S01]  /*5610*/  @!P1 R2UR UR4, R0 ;  /* 0x00000000000492ca */ /* 0x000fe200000e0000 */
[----:B------:R-:W-:Y:S01]  /*5620*/  @!UP0 UIADD3 UR17, UPT, UPT, UR21, 0x78, URZ ;  /* 0x0000007815118890 */ /* 0x000fe2000fffe0ff */
[----:B------:R-:W-:Y:S01]  /*5630*/  ISETP.NE.AND P0, PT, R14, 0x2, PT ;  /* 0x000000020e00780c */ /* 0x000fe20003f05270 */
[----:B------:R-:W-:Y:S01]  /*5640*/  @!UP0 UIADD3 UR10, UPT, UPT, UR42, 0x70, URZ ;  /* 0x000000702a0a8890 */ /* 0x000fe2000fffe0ff */
[----:B------:R-:W-:Y:S01]  /*5650*/  LOP3.LUT R15, R15, 0x1, RZ, 0x3c, !PT ;  /* 0x000000010f0f7812 */ /* 0x000fe200078e3cff */
[----:B------:R-:W-:Y:S01]  /*5660*/  @!UP0 UIADD3 UR8, UPT, UPT, UR21, 0x3a00, URZ ;  /* 0x00003a0015088890 */ /* 0x000fe2000fffe0ff */
[----:B------:R-:W-:Y:S01]  /*5670*/  IMAD.U32 R8, RZ, RZ, UR5 ;  /* 0x00000005ff087e24 */ /* 0x000fe2000f8e00ff */
[----:B------:R-:W-:Y:S01]  /*5680*/  VOTEU.ALL UP0, P1 ;  /* 0x0000000000ff7886 */ /* 0x000fe20000800000 */
[----:B------:R-:W-:Y:S01]  /*5690*/  UMOV UR11, UR43 ;  /* 0x0000002b000b7c82 */ /* 0x000fe20008000000 */
[----:B------:R-:W-:Y:S01]  /*56a0*/  UMOV UR12, UR36 ;  /* 0x00000024000c7c82 */ /* 0x000fe20008000000 */
[----:B------:R-:W-:Y:S01]  /*56b0*/  UMOV UR9, UR17 ;  /* 0x0000001100097c82 */ /* 0x000fe20008000000 */
[----:B------:R-:W-:Y:S01]  /*56c0*/  SEL R0, RZ, 0x1, P0 ;  /* 0x00000001ff007807 */ /* 0x000fe20000000000 */
[----:B------:R-:W-:Y:S01]  /*56d0*/  UIADD3 UR24, UPT, UPT, UR14, UR24, URZ ;  /* 0x000000180e187290 */ /* 0x000fe2000fffe0ff */
[----:B------:R-:W-:Y:S01]  /*56e0*/  IMAD.U32 R9, RZ, RZ, UR4 ;  /* 0x00000004ff097e24 */ /* 0x000fe2000f8e00ff */
[----:B------:R-:W-:Y:S01]  /*56f0*/  @!P1 R2UR UR4, R8 ;  /* 0x00000000080492ca */ /* 0x000fe200000e0000 */
[----:B------:R-:W-:Y:S01]  /*5700*/  UMOV UR36, UR29 ;  /* 0x0000001d00247c82 */ /* 0x000fe20008000000 */
[----:B------:R-:W-:Y:S02]  /*5710*/  LOP3.LUT R13, R13, R0, RZ, 0x3c, !PT ;  /* 0x000000000d0d7212 */ /* 0x000fe400078e3cff */
[----:B------:R-:W-:Y:S02]  /*5720*/  @!P1 R2UR UR5, R9 ;  /* 0x00000000090592ca */ /* 0x000fe400000e0000 */
[----:B------:R-:W-:Y:S11]  /*5730*/  SEL R14, R14, RZ, P0 ;  /* 0x000000ff0e0e7207 */ /* 0x000ff60000000000 */
[----:B------:R1:W-:Y:S01]  /*5740*/  @!UP0 UTMALDG.3D [UR16], [UR4], desc[UR6] ;  /* 0x00000610040085b4 */ /* 0x0003e20008011000 */
[----:B------:R-:W-:Y:S05]  /*5750*/  VOTEU.ALL UP0, P1 ;  /* 0x0000000000ff7886 */ /* 0x000fea0000800000 */
[----:B------:R3:W-:Y:S01]  /*5760*/  @!UP0 UTMALDG.3D [UR8], [UR4], desc[UR6] ;  /* 0x00000608040085b4 */ /* 0x0007e20008011000 */
[----:B------:R3:W-:Y:S01]  /*5770*/  @!P1 SYNCS.ARRIVE.TRANS64.RED.A0TR RZ, [UR21+0x78], R7 ;  /* 0x00007807ffff99a7 */ /* 0x0007e20008300415 */
[----:B------:R-:W-:Y:S01]  /*5780*/  SYNCS.ARRIVE.TRANS64.RED.A1T0 RZ, [UR37], RZ ;  /* 0x000000ffffff79a7 */ /* 0x000fe20008100425 */
[----:B-1----:R-:W-:Y:S01]  /*5790*/  UIADD3 UR20, UPT, UPT, UR13, UR63, URZ ;  /* 0x0000003f0d147290 */ /* 0x002fe2000fffe0ff */
[----:B------:R-:W-:Y:S11]  /*57a0*/  BRA.U UP1, `(.L_x_98) ;  /* 0xfffffff101047547 */ /* 0x000ff6000b83ffff */
[----:B------:R-:W-:-:S04]  /*57b0*/  SHF.L.U32 R2, R15, 0x1f, RZ ;  /* 0x0000001f0f027819 */ /* 0x000fc800000006ff */
[----:B------:R-:W1:Y:S02]  /*57c0*/  SYNCS.PHASECHK.TRANS64.TRYWAIT P0, [UR21+0x80], R2 ;  /* 0x00008002ff0075a7 */ /* 0x000e640008001115 */
[----:B-1----:R-:W-:Y:S05]  /*57d0*/  @!P0 BRA `(.L_x_99) ;  /* 0x0000004000748947 */ /* 0x002fea0003800000 */
.L_x_196:
[----:B------:R-:W4:Y:S02]  /*57e0*/  SYNCS.PHASECHK.TRANS64.TRYWAIT P0, [UR21+0x88], R2 ;  /* 0x00008802ff0075a7 */ /* 0x000f240008001115 */
[----:B----4-:R-:W-:Y:S05]  /*57f0*/  @!P0 BRA `(.L_x_100) ;  /* 0x0000004000848947 */ /* 0x010fea0003800000 */
.L_x_198:
[----:B------:R-:W4:Y:S02]  /*5800*/  SYNCS.PHASECHK.TRANS64.TRYWAIT P0, [UR21+0x90], R2 ;  /* 0x00009002ff0075a7 */ /* 0x000f240008001115 */
[----:B----4-:R-:W-:Y:S05]  /*5810*/  @!P0 BRA `(.L_x_101) ;  /* 0x0000004000948947 */ /* 0x010fea0003800000 */
.L_x_200:
[----:B-1----:R-:W-:-:S07]  /*5820*/  MOV R0, UR21 ;  /* 0x0000001500007c02 */ /* 0x002fce0008000f00 */
.L_x_102:
[----:B-1----:R-:W-:-:S04]  /*5830*/  SHF.L.U32 R2, R15, 0x1f, RZ ;  /* 0x0000001f0f027819 */ /* 0x002fc800000006ff */
[----:B------:R1:W4:Y:S03]  /*5840*/  SYNCS.PHASECHK.TRANS64.TRYWAIT P0, [R0+URZ+0x98], R2 ;  /* 0x00009802000075a7 */ /* 0x00032600080011ff */
[----:B----4-:R-:W-:Y:S05]  /*5850*/  @!P0 NANOSLEEP.SYNCS 0x989680 ;  /* 0x009896800000895d */ /* 0x010fea0003900000 */
[----:B------:R-:W4:Y:S02]  /*5860*/  @!P0 SYNCS.PHASECHK.TRANS64 P0, [R0+URZ+0x98], R2 ;  /* 0x00009802000085a7 */ /* 0x000f2400080010ff */
[----:B--234-:R-:W-:Y:S05]  /*5870*/  @P0 EXIT ;  /* 0x000000000000094d */ /* 0x01cfea0003800000 */
[----:B------:R-:W-:Y:S05]  /*5880*/  BRA `(.L_x_102) ;  /* 0xfffffffc00e87947 */ /* 0x000fea000383ffff */
.L_x_87:
[----:B------:R-:W-:-:S06]  /*5890*/  UISETP.GE.AND UP0, UPT, UR23, 0x4, UPT ;  /* 0x000000041700788c */ /* 0x000fcc000bf06270 */
[----:B------:R-:W-:-:S13]  /*58a0*/  PLOP3.LUT P0, PT, PT, PT, UP0, 0x80, 0x8 ;  /* 0x000000000008781c */ /* 0x000fda0003f0f008 */
[----:B-1----:R-:W-:Y:S05]  /*58b0*/  @!P0 EXIT ;  /* 0x000000000000894d */ /* 0x002fea0003800000 */
[----:B------:R-:W-:Y:S01]  /*58c0*/  BAR.SYNC.DEFER_BLOCKING 0x6, 0xa0 ;  /* 0x0182800000007b1d */ /* 0x000fe20000010000 */
[----:B------:R-:W-:Y:S01]  /*58d0*/  IMAD.SHL.U32 R49, R61, 0x10, RZ ;  /* 0x000000103d317824 */ /* 0x000fe200078e00ff */
[----:B------:R-:W-:Y:S01]  /*58e0*/  CS2R R58, SRZ ;  /* 0x00000000003a7805 */ /* 0x000fe2000001ff00 */
[----:B------:R-:W-:Y:S02]  /*58f0*/  IMAD.SHL.U32 R5, R51, 0x200, RZ ;  /* 0x0000020033057824 */ /* 0x000fe400078e00ff */
[----:B------:R-:W-:Y:S01]  /*5900*/  IMAD.U32 R23, R61, 0x10000, RZ ;  /* 0x000100003d177824 */ /* 0x000fe200078e00ff */
[----:B------:R-:W-:Y:S01]  /*5910*/  UMOV UR43, 0x400 ;  /* 0x00000400002b7882 */ /* 0x000fe20000000000 */
[----:B------:R-:W-:Y:S01]  /*5920*/  LOP3.LUT R48, R49, 0x5b0, RZ, 0xc0, !PT ;  /* 0x000005b031307812 */ /* 0x000fe200078ec0ff */
[----:B------:R-:W-:Y:S01]  /*5930*/  ULEA UR43, UR47, UR43, 0x18 ;  /* 0x0000002b2f2b7291 */ /* 0x000fe2000f8ec0ff */
[----:B------:R-:W1:Y:S01]  /*5940*/  LDC.64 R44, c[0x0][0x888] ;  /* 0x00022200ff2c7b82 */ /* 0x000e620000000a00 */
[----:B------:R-:W-:Y:S01]  /*5950*/  IMAD.SHL.U32 R4, R61, 0x2, RZ ;  /* 0x000000023d047824 */ /* 0x000fe200078e00ff */
[----:B------:R-:W-:Y:S01]  /*5960*/  LOP3.LUT R48, R48, 0x200, R5, 0xf8, !PT ;  /* 0x0000020030307812 */ /* 0x000fe200078ef805 */
[----:B------:R-:W-:Y:S01]  /*5970*/  IMAD.SHL.U32 R5, R51, 0x200000, RZ ;  /* 0x0020000033057824 */ /* 0x000fe200078e00ff */
[C---:B------:R-:W-:Y:S01]  /*5980*/  LOP3.LUT R6, R49.reuse, 0x40, RZ, 0xc0, !PT ;  /* 0x0000004031067812 */ /* 0x040fe200078ec0ff */
[----:B------:R-:W-:Y:S01]  /*5990*/  UIADD3 UR4, UPT, UPT, UR43, 0x200, URZ ;  /* 0x000002002b047890 */ /* 0x000fe2000fffe0ff */
[----:B------:R-:W-:Y:S01]  /*59a0*/  LOP3.LUT P0, RZ, R49, 0x40, RZ, 0xc0, !PT ;  /* 0x0000004031ff7812 */ /* 0x000fe2000780c0ff */
[----:B------:R-:W-:Y:S01]  /*59b0*/  IMAD.MOV.U32 R60, RZ, RZ, 0x1 ;  /* 0x00000001ff3c7424 */ /* 0x000fe200078e00ff */
[----:B------:R-:W2:Y:S01]  /*59c0*/  LDC.64 R46, c[0x0][0x890] ;  /* 0x00022400ff2e7b82 */ /* 0x000ea20000000a00 */
[----:B------:R-:W-:Y:S01]  /*59d0*/  LOP3.LUT R5, R5, 0x200000, RZ, 0xc0, !PT ;  /* 0x0020000005057812 */ /* 0x000fe200078ec0ff */
[----:B------:R-:W-:Y:S01]  /*59e0*/  IMAD.MOV.U32 R22, RZ, RZ, RZ ;  /* 0x000000ffff167224 */ /* 0x000fe200078e00ff */
[----:B------:R-:W-:Y:S01]  /*59f0*/  LOP3.LUT R4, R6, 0x8, R4, 0xf8, !PT ;  /* 0x0000000806047812 */ /* 0x000fe200078ef804 */
[----:B------:R-:W-:Y:S01]  /*5a00*/  IMAD.MOV.U32 R56, RZ, RZ, RZ ;  /* 0x000000ffff387224 */ /* 0x000fe200078e00ff */
[----:B------:R-:W-:Y:S01]  /*5a10*/  LOP3.LUT R23, R5, 0x400000, R23, 0xf8, !PT ;  /* 0x0040000005177812 */ /* 0x000fe200078ef817 */
[----:B------:R-:W-:Y:S01]  /*5a20*/  IMAD.U32 R53, RZ, RZ, UR4 ;  /* 0x00000004ff357e24 */ /* 0x000fe2000f8e00ff */
[----:B------:R-:W3:Y:S01]  /*5a30*/  LDS R0, [UR43+0x160] ;  /* 0x0001602bff007984 */ /* 0x000ee20008000800 */
[----:B------:R-:W4:Y:S01]  /*5a40*/  LDC.64 R42, c[0x0][0x8b0] ;  /* 0x00022c00ff2a7b82 */ /* 0x000f220000000a00 */
[----:B------:R-:W-:Y:S01]  /*5a50*/  LOP3.LUT R48, R48, R4, RZ, 0xfc, !PT ;  /* 0x0000000430307212 */ /* 0x000fe200078efcff */
[----:B------:R-:W1:Y:S01]  /*5a60*/  LDCU UR60, c[0x0][0x370] ;  /* 0x00006e00ff3c77ac */ /* 0x000e620008000800 */
[----:B------:R-:W-:Y:S01]  /*5a70*/  LOP3.LUT R61, R61, 0x60, RZ, 0xc0, !PT ;  /* 0x000000603d3d7812 */ /* 0x000fe200078ec0ff */
[----:B------:R-:W1:Y:S04]  /*5a80*/  LDCU UR42, c[0x0][0xb0c] ;  /* 0x00016180ff2a77ac */ /* 0x000e680008000800 */
[----:B------:R-:W1:Y:S01]  /*5a90*/  LDC.64 R40, c[0x0][0x8a8] ;  /* 0x00022a00ff287b82 */ /* 0x000e620000000a00 */
[----:B------:R-:W1:Y:S01]  /*5aa0*/  LDCU UR39, c[0x0][0xb30] ;  /* 0x00016600ff2777ac */ /* 0x000e620008000800 */
[----:B------:R-:W1:Y:S01]  /*5ab0*/  LDCU.64 UR54, c[0x0][0x888] ;  /* 0x00011100ff3677ac */ /* 0x000e620008000a00 */
[----:B------:R-:W1:Y:S01]  /*5ac0*/  LDCU.64 UR40, c[0x0][0xb28] ;  /* 0x00016500ff2877ac */ /* 0x000e620008000a00 */
[----:B------:R-:W1:Y:S01]  /*5ad0*/  LDCU.128 UR56, c[0x0][0xb10] ;  /* 0x00016200ff3877ac */ /* 0x000e620008000c00 */
[----:B------:R-:W1:Y:S01]  /*5ae0*/  LDCU UR53, c[0x0][0x374] ;  /* 0x00006e80ff3577ac */ /* 0x000e620008000800 */
[----:B------:R-:W-:Y:S01]  /*5af0*/  UMOV UR52, URZ ;  /* 0x000000ff00347c82 */ /* 0x000fe20008000000 */
[----:B------:R-:W-:Y:S01]  /*5b00*/  UMOV UR46, URZ ;  /* 0x000000ff002e7c82 */ /* 0x000fe20008000000 */
[----:B---3--:R-:W-:Y:S01]  /*5b10*/  IMAD.IADD R23, R0, 0x1, R23 ;  /* 0x0000000100177824 */ /* 0x008fe200078e0217 */
[----:B--2---:R-:W-:-:S07]  /*5b20*/  P2R R0, PR, RZ, 0x1 ;  /* 0x00000001ff007803 */ /* 0x004fce0000000000 */
.L_x_146:
[----:B------:R-:W-:Y:S02]  /*5b30*/  LEA R3, R56, UR43, 0x3 ;  /* 0x0000002b38037c11 */ /* 0x000fe4000f8e18ff */
[----:B------:R-:W-:Y:S02]  /*5b40*/  SHF.L.U32 R0, R58, 0x1f, RZ ;  /* 0x0000001f3a007819 */ /* 0x000fe400000006ff */
[----:B-1----:R-:W-:Y:S02]  /*5b50*/  LEA R4, R56, UR43, 0x4 ;  /* 0x0000002b38047c11 */ /* 0x002fe4000f8e20ff */
[----:B------:R-:W2:Y:S02]  /*5b60*/  SYNCS.PHASECHK.TRANS64.TRYWAIT P0, [R3+URZ+0xb0], R0 ;  /* 0x0000b000030075a7 */ /* 0x000ea400080011ff */
[----:B--2---:R-:W-:Y:S05]  /*5b70*/  @!P0 BRA `(.L_x_103) ;  /* 0x0000003c00d48947 */ /* 0x004fea0003800000 */
.L_x_201:
[----:B------:R-:W3:Y:S01]  /*5b80*/  LDS.128 R4, [R4+0x140] ;  /* 0x0001400004047984 */ /* 0x000ee20000000c00 */
[----:B------:R-:W-:Y:S01]  /*5b90*/  UISETP.GE.AND UP0, UPT, UR45, 0x1, UPT ;  /* 0x000000012d00788c */ /* 0x000fe2000bf06270 */
[----:B------:R-:W-:Y:S01]  /*5ba0*/  @!PT LDS RZ, [RZ] ;  /* 0x00000000fffff984 */ /* 0x000fe20000000800 */
[----:B------:R-:W-:Y:S01]  /*5bb0*/  @!PT LDS RZ, [RZ] ;  /* 0x00000000fffff984 */ /* 0x000fe20000000800 */
[----:B------:R-:W-:Y:S01]  /*5bc0*/  @!PT LDS RZ, [RZ] ;  /* 0x00000000fffff984 */ /* 0x000fe20000000800 */
[----:B------:R-:W-:Y:S01]  /*5bd0*/  @!PT LDS RZ, [RZ] ;  /* 0x00000000fffff984 */ /* 0x000fe20000000800 */
[----:B------:R1:W-:Y:S06]  /*5be0*/  MEMBAR.ALL.CTA ;  /* 0x0000000000007992 */ /* 0x0003ec0000008000 */
[----:B-1----:R-:W1:Y:S01]  /*5bf0*/  FENCE.VIEW.ASYNC.S ;  /* 0x00000000000073c6 */ /* 0x002e620000000000 */
[----:B---3--:R-:W-:Y:S11]  /*5c00*/  LOP3.LUT P0, RZ, R6, 0x1, RZ, 0xc0, !PT ;  /* 0x0000000106ff7812 */ /* 0x008ff6000780c0ff */
[----:B------:R-:W-:Y:S02]  /*5c10*/  @!UPT UIADD3 URZ, UPT, UPT, URZ, URZ, URZ ;  /* 0x000000fffffff290 */ /* 0x000fe4000fffe0ff */
[----:B-1----:R-:W-:Y:S01]  /*5c20*/  VOTEU.ANY UP1, P0 ;  /* 0x0000000000ff7886 */ /* 0x002fe20000020100 */
[----:B------:R-:W-:Y:S01]  /*5c30*/  PLOP3.LUT P0, PT, PT, PT, UP1, 0x80, 0x8 ;  /* 0x000000000008781c */ /* 0x000fe20003f0f018 */
[----:B------:R-:W-:Y:S11]  /*5c40*/  UP2UR UR62, UPR, URZ, 0x2 ;  /* 0x00000002ff3e7883 */ /* 0x000ff60008000000 */
[----:B------:R-:W-:Y:S01]  /*5c50*/  @!UPT UIADD3 URZ, UPT, UPT, URZ, URZ, URZ ;  /* 0x000000fffffff290 */ /* 0x000fe2000fffe0ff */
[----:B--2---:R-:W-:Y:S02]  /*5c60*/  @P0 SHF.R.U32.HI R0, RZ, 0x10, R5 ;  /* 0x00000010ff000819 */ /* 0x004fe40000011605 */
        /* <DEDUP_REMOVED lines=12> */
[----:B------:R-:W2:Y:S01]  /*5d30*/  LDCU UR12, c[0x0][0xb20] ;  /* 0x00016400ff0c77ac */ /* 0x000ea20008000800 */
[----:B------:R-:W-:Y:S02]  /*5d40*/  UIMAD.WIDE.U32 UR4, UR53, UR59, URZ ;  /* 0x0000003b350472a5 */ /* 0x000fe4000f8e00ff */
[----:B------:R-:W-:Y:S02]  /*5d50*/  UIMAD.WIDE.U32 UR6, UR60, UR56, URZ ;  /* 0x000000383c0672a5 */ /* 0x000fe4000f8e00ff */
[----:B------:R-:W-:Y:S02]  /*5d60*/  UISETP.NE.AND UP0, UPT, UR58, 0x1, UPT ;  /* 0x000000013a00788c */ /* 0x000fe4000bf05270 */
[----:B------:R-:W-:Y:S02]  /*5d70*/  UIMAD.WIDE.U32 UR8, UR37, UR59, URZ ;  /* 0x0000003b250872a5 */ /* 0x000fe4000f8e00ff */
[----:B------:R-:W-:Y:S02]  /*5d80*/  UIMAD.WIDE.U32 UR10, UR38, UR56, URZ ;  /* 0x00000038260a72a5 */ /* 0x000fe4000f8e00ff */
[----:B------:R-:W-:Y:S02]  /*5d90*/  UISETP.NE.AND UP1, UPT, UR42, 0x1, UPT ;  /* 0x000000012a00788c */ /* 0x000fe4000bf25270 */
[----:B------:R-:W-:Y:S01]  /*5da0*/  UISETP.NE.AND UP2, UPT, UR45, 0x1, UPT ;  /* 0x000000012d00788c */ /* 0x000fe2000bf45270 */
[----:B------:R-:W-:Y:S02]  /*5db0*/  UMOV UR4, UR5 ;  /* 0x0000000500047c82 */ /* 0x000fe40008000000 */
[----:B--2---:R-:W-:Y:S03]  /*5dc0*/  USHF.R.U32.HI UR5, URZ, UR12, UR4 ;  /* 0x0000000cff057299 */ /* 0x004fe60008011604 */
[----:B------:R-:W-:Y:S02]  /*5dd0*/  UMOV UR4, UR7 ;  /* 0x0000000700047c82 */ /* 0x000fe40008000000 */
[----:B------:R-:W-:Y:S02]  /*5de0*/  USHF.R.U32.HI UR7, URZ, UR57, UR4 ;  /* 0x00000039ff077299 */ /* 0x000fe40008011604 */
[----:B------:R-:W-:Y:S02]  /*5df0*/  USEL UR4, UR53, UR5, !UP0 ;  /* 0x0000000535047287 */ /* 0x000fe4000c000000 */
[----:B------:R-:W-:Y:S01]  /*5e00*/  USEL UR7, UR60, UR7, !UP1 ;  /* 0x000000073c077287 */ /* 0x000fe2000c800000 */
[----:B------:R-:W-:Y:S01]  /*5e10*/  UMOV UR5, UR9 ;  /* 0x0000000900057c82 */ /* 0x000fe20008000000 */
[----:B------:R-:W-:Y:S02]  /*5e20*/  UIMAD.WIDE.U32 UR8, UR4, UR40, URZ ;  /* 0x00000028040872a5 */ /* 0x000fe4000f8e00ff */
[----:B------:R-:W-:Y:S03]  /*5e30*/  USHF.R.U32.HI UR6, URZ, UR12, UR5 ;  /* 0x0000000cff067299 */ /* 0x000fe60008011605 */
[----:B------:R-:W-:Y:S01]  /*5e40*/  UMOV UR5, UR11 ;  /* 0x0000000b00057c82 */ /* 0x000fe20008000000 */
[----:B------:R-:W-:Y:S02]  /*5e50*/  UIMAD.WIDE.U32 UR10, UR7, UR40, URZ ;  /* 0x00000028070a72a5 */ /* 0x000fe4000f8e00ff */
[----:B------:R-:W-:Y:S02]  /*5e60*/  USHF.R.U32.HI UR12, URZ, UR57, UR5 ;  /* 0x00000039ff0c7299 */ /* 0x000fe40008011605 */
[----:B------:R-:W-:Y:S01]  /*5e70*/  USEL UR6, UR37, UR6, !UP0 ;  /* 0x0000000625067287 */ /* 0x000fe2000c000000 */
[----:B------:R-:W-:Y:S02]  /*5e80*/  UMOV UR5, UR9 ;  /* 0x0000000900057c82 */ /* 0x000fe40008000000 */
[----:B------:R-:W-:Y:S01]  /*5e90*/  UMOV UR10, UR11 ;  /* 0x0000000b000a7c82 */ /* 0x000fe20008000000 */
[----:B------:R-:W-:Y:S02]  /*5ea0*/  @UP2 USHF.R.U32.HI UR4, URZ, UR41, UR5 ;  /* 0x00000029ff042299 */ /* 0x000fe40008011605 */
[----:B------:R-:W-:Y:S02]  /*5eb0*/  @UP2 USHF.R.U32.HI UR7, URZ, UR41, UR10 ;  /* 0x00000029ff072299 */ /* 0x000fe4000801160a */
[----:B------:R-:W-:Y:S02]  /*5ec0*/  UIMAD UR4, UR45, UR4, URZ ;  /* 0x000000042d0472a4 */ /* 0x000fe4000f8e02ff */
        /* <DEDUP_REMOVED lines=8> */
[----:B------:R-:W-:Y:S02]  /*5f50*/  USEL UR11, UR6, UR4, !UP2 ;  /* 0x00000004060b7287 */ /* 0x000fe4000d000000 */
[----:B------:R-:W-:Y:S02]  /*5f60*/  UIADD3 UR8, UPT, UPT, -UR5, URZ, URZ ;  /* 0x000000ff05087290 */ /* 0x000fe4000fffe1ff */
[----:B------:R-:W-:Y:S01]  /*5f70*/  UIADD3 UR10, UPT, UPT, -UR11, URZ, URZ ;  /* 0x000000ff0b0a7290 */ /* 0x000fe2000fffe1ff */
[----:B------:R-:W-:Y:S01]  /*5f80*/  @!UP0 UMOV UR4, UR9 ;  /* 0x0000000900048c82 */ /* 0x000fe20008000000 */
[----:B------:R-:W-:Y:S02]  /*5f90*/  UIADD3 UR9, UPT, UPT, -UR6, URZ, URZ ;  /* 0x000000ff06097290 */ /* 0x000fe4000fffe1ff */
[----:B------:R-:W-:Y:S02]  /*5fa0*/  @!UP0 USHF.R.U32.HI UR4, URZ, UR41, UR4 ;  /* 0x00000029ff048299 */ /* 0x000fe40008011604 */
[----:B------:R-:W-:Y:S02]  /*5fb0*/  UIMAD UR10, UR45, UR10, UR6 ;  /* 0x0000000a2d0a72a4 */ /* 0x000fe4000f8e0206 */
[----:B------:R-:W-:Y:S04]  /*5fc0*/  @!UP0 USEL UR4, UR5, UR4, !UP2 ;  /* 0x0000000405048287 */ /* 0x000fe8000d000000 */
[----:B------:R-:W-:Y:S02]  /*5fd0*/  @!UP0 UIMAD UR10, UR7, UR10, UR4 ;  /* 0x0000000a070a82a4 */ /* 0x000fe4000f8e0204 */
[----:B------:R-:W-:Y:S02]  /*5fe0*/  @!UP0 UIADD3 UR11, UPT, UPT, UR11, -UR4, URZ ;  /* 0x800000040b0b8290 */ /* 0x000fe4000fffe0ff */
[----:B------:R-:W-:Y:S02]  /*5ff0*/  UIMAD UR7, UR42, UR8, UR38 ;  /* 0x000000082a0772a4 */ /* 0x000fe4000f8e0226 */
[----:B------:R-:W-:Y:S02]  /*6000*/  @!UP0 UIMAD UR6, UR11, UR45, UR5 ;  /* 0x0000002d0b0682a4 */ /* 0x000fe4000f8e0205 */
[----:B------:R-:W-:Y:S01]  /*6010*/  UIMAD UR4, UR58, UR9, UR37 ;  /* 0x000000093a0472a4 */ /* 0x000fe2000f8e0225 */
[----:B------:R-:W-:Y:S02]  /*6020*/  @!UP0 UMOV UR5, UR10 ;  /* 0x0000000a00058c82 */ /* 0x000fe40008000000 */
[----:B------:R-:W-:Y:S02]  /*6030*/  UIMAD UR38, UR5, UR42, UR7 ;  /* 0x0000002a052672a4 */ /* 0x000fe4000f8e0207 */
[----:B------:R-:W-:Y:S11]  /*6040*/  UIMAD UR37, UR6, UR58, UR4 ;  /* 0x0000003a062572a4 */ /* 0x000ff6000f8e0204 */
[----:B------:R-:W-:Y:S01]  /*6050*/  @!UPT UIADD3 URZ, UPT, UPT, URZ, URZ, URZ ;  /* 0x000000fffffff290 */ /* 0x000fe2000fffe0ff */
.L_x_104:
[----:B------:R-:W-:Y:S01]  /*6060*/  UISETP.NE.AND UP0, UPT, UR39, 0x1, UPT ;  /* 0x000000012700788c */ /* 0x000fe2000bf05270 */
[----:B------:R-:W-:Y:S01]  /*6070*/  LOP3.LUT P0, RZ, R53, 0x90, RZ, 0xc0, !PT ;  /* 0x0000009035ff7812 */ /* 0x000fe2000780c0ff */
[----:B------:R-:W-:Y:S01]  /*6080*/  USHF.L.U32 UR50, UR24, 0x6, URZ ;  /* 0x0000000618327899 */ /* 0x000fe200080006ff */
[----:B------:R-:W-:Y:S01]  /*6090*/  BSSY.RECONVERGENT B6, `(.L_x_105) ;  /* 0x0000034000067945 */ /* 0x000fe20003800200 */
[----:B------:R-:W-:Y:S01]  /*60a0*/  USHF.L.U32 UR49, UR20, 0x7, URZ ;  /* 0x0000000714317899 */ /* 0x000fe200080006ff */
[----:B------:R-:W-:Y:S06]  /*60b0*/  IADD3 R56, PT, PT, R56, 0x1, RZ ;  /* 0x0000000138387810 */ /* 0x000fec0007ffe0ff */
[----:B------:R-:W2:Y:S01]  /*60c0*/  @!UP0 LDCU.128 UR12, c[0x0][0xb10] ;  /* 0x00016200ff0c87ac */ /* 0x000ea20008000c00 */
[----:B------:R-:W3:Y:S01]  /*60d0*/  @!UP0 LDCU UR5, c[0x0][0xb0c] ;  /* 0x00016180ff0587ac */ /* 0x000ee20008000800 */
[----:B------:R-:W4:Y:S01]  /*60e0*/  @!UP0 LDCU UR10, c[0x0][0xb20] ;  /* 0x00016400ff0a87ac */ /* 0x000f220008000800 */
[----:B--2---:R-:W-:Y:S02]  /*60f0*/  UIMAD.WIDE.U32 UR8, UR38, UR12, URZ ;  /* 0x0000000c260872a5 */ /* 0x004fe4000f8e00ff */
[----:B------:R-:W-:Y:S02]  /*6100*/  UIMAD.WIDE.U32 UR6, UR37, UR15, URZ ;  /* 0x0000000f250672a5 */ /* 0x000fe4000f8e00ff */
[----:B------:R-:W-:Y:S03]  /*6110*/  @!UP0 UISETP.NE.AND UP1, UPT, UR14, 0x1, UPT ;  /* 0x000000010e00888c */ /* 0x000fe6000bf25270 */
[----:B------:R-:W-:Y:S01]  /*6120*/  @!UP0 UMOV UR4, UR9 ;  /* 0x0000000900048c82 */ /* 0x000fe20008000000 */
[----:B---3--:R-:W-:Y:S02]  /*6130*/  @!UP0 UISETP.NE.AND UP2, UPT, UR5, 0x1, UPT ;  /* 0x000000010500888c */ /* 0x008fe4000bf45270 */
[----:B------:R-:W-:Y:S01]  /*6140*/  @!UP0 USHF.R.U32.HI UR4, URZ, UR13, UR4 ;  /* 0x0000000dff048299 */ /* 0x000fe20008011604 */
[----:B------:R-:W-:Y:S02]  /*6150*/  @!UP0 UMOV UR6, UR7 ;  /* 0x0000000700068c82 */ /* 0x000fe40008000000 */
[----:B----4-:R-:W-:Y:S02]  /*6160*/  @!UP0 USHF.R.U32.HI UR6, URZ, UR10, UR6 ;  /* 0x0000000aff068299 */ /* 0x010fe40008011606 */
[----:B------:R-:W-:Y:S02]  /*6170*/  @!UP0 USEL UR7, UR38, UR4, !UP2 ;  /* 0x0000000426078287 */ /* 0x000fe4000d000000 */
[----:B------:R-:W-:Y:S04]  /*6180*/  @!UP0 USEL UR6, UR37, UR6, !UP1 ;  /* 0x0000000625068287 */ /* 0x000fe8000c800000 */
[----:B------:R-:W-:Y:S02]  /*6190*/  @!UP0 UIADD3 UR4, UPT, UPT, -UR7, UR6, URZ ;  /* 0x0000000607048290 */ /* 0x000fe4000fffe1ff */
[----:B------:R-:W-:Y:S02]  /*61a0*/  @!UP0 UIADD3 UR6, UPT, UPT, UR7, -UR6, URZ ;  /* 0x8000000607068290 */ /* 0x000fe4000fffe0ff */
[----:B------:R-:W-:Y:S02]  /*61b0*/  @!UP0 UIMAD UR38, UR4, UR5, UR38 ;  /* 0x00000005042682a4 */ /* 0x000fe4000f8e0226 */
[----:B------:R-:W-:Y:S01]  /*61c0*/  @!UP0 UIMAD UR37, UR6, UR14, UR37 ;  /* 0x0000000e062582a4 */ /* 0x000fe2000f8e0225 */
[----:B------:R-:W-:Y:S11]  /*61d0*/  @!P0 BRA `(.L_x_106) ;  /* 0x00000000007c8947 */ /* 0x000ff60003800000 */
[----:B------:R-:W2:Y:S01]  /*61e0*/  LDCU.64 UR8, c[0x4][0x80] ;  /* 0x01001000ff0877ac */ /* 0x000ea20008000a00 */
[----:B------:R-:W-:Y:S01]  /*61f0*/  MOV R2, 0x0 ;  /* 0x0000000000027802 */ /* 0x000fe20000000f00 */
[----:B------:R-:W-:Y:S02]  /*6200*/  HFMA2 R12, -RZ, RZ, 0, 5.9604644775390625e-08 ;  /* 0x00000001ff0c7431 */ /* 0x000fe400000001ff */
[----:B------:R-:W-:Y:S01]  /*6210*/  IMAD.MOV.U32 R8, RZ, RZ, 0x70 ;  /* 0x00000070ff087424 */ /* 0x000fe200078e00ff */
[----:B------:R3:W4:Y:S01]  /*6220*/  LDC.64 R14, c[0x4][R2] ;  /* 0x01000000020e7b82 */ /* 0x0007220000000a00 */
[----:B------:R-:W1:Y:S01]  /*6230*/  LDCU.64 UR6, c[0x4][0x88] ;  /* 0x01001100ff0677ac */ /* 0x000e620008000a00 */
[----:B------:R-:W-:Y:S01]  /*6240*/  IMAD.MOV.U32 R13, RZ, RZ, RZ ;  /* 0x000000ffff0d7224 */ /* 0x000fe200078e00ff */
[----:B------:R-:W1:Y:S01]  /*6250*/  LDCU.64 UR4, c[0x4][0x8] ;  /* 0x01000100ff0477ac */ /* 0x000e620008000a00 */
[----:B--2---:R-:W-:Y:S01]  /*6260*/  MOV R5, UR9 ;  /* 0x0000000900057c02 */ /* 0x004fe20008000f00 */
[----:B------:R-:W-:Y:S01]  /*6270*/  IMAD.U32 R4, RZ, RZ, UR8 ;  /* 0x00000008ff047e24 */ /* 0x000fe2000f8e00ff */
[----:B-1----:R-:W-:Y:S01]  /*6280*/  MOV R7, UR7 ;  /* 0x0000000700077c02 */ /* 0x002fe20008000f00 */
[----:B------:R-:W-:Y:S01]  /*6290*/  IMAD.U32 R6, RZ, RZ, UR6 ;  /* 0x00000006ff067e24 */ /* 0x000fe2000f8e00ff */
[----:B------:R-:W-:Y:S01]  /*62a0*/  MOV R11, UR5 ;  /* 0x00000005000b7c02 */ /* 0x000fe20008000f00 */
[----:B------:R-:W-:Y:S02]  /*62b0*/  IMAD.U32 R10, RZ, RZ, UR4 ;  /* 0x00000004ff0a7e24 */ /* 0x000fe4000f8e00ff */
[----:B------:R-:W-:Y:S07]  /*62c0*/  LEPC R20, `(.L_x_107) ;  /* 0x000000001014794e */ /* 0x000fee0000000000 */
[----:B---345:R-:W-:Y:S05]  /*62d0*/  CALL.ABS.NOINC R14 ;  /* 0x000000000e007343 */ /* 0x038fea0003c00000 */
.L_x_107:
[----:B------:R-:W1:Y:S01]  /*62e0*/  LDCU.64 UR8, c[0x4][0x80] ;  /* 0x01001000ff0877ac */ /* 0x000e620008000a00 */
[----:B------:R-:W2:Y:S01]  /*62f0*/  LDC.64 R2, c[0x4][R2] ;  /* 0x0100000002027b82 */ /* 0x000ea20000000a00 */
[----:B------:R-:W-:Y:S02]  /*6300*/  HFMA2 R12, -RZ, RZ, 0, 5.9604644775390625e-08 ;  /* 0x00000001ff0c7431 */ /* 0x000fe400000001ff */
[----:B------:R-:W-:Y:S02]  /*6310*/  IMAD.MOV.U32 R8, RZ, RZ, 0x70 ;  /* 0x00000070ff087424 */ /* 0x000fe400078e00ff */
[----:B------:R-:W-:Y:S01]  /*6320*/  IMAD.MOV.U32 R13, RZ, RZ, RZ ;  /* 0x000000ffff0d7224 */ /* 0x000fe200078e00ff */
[----:B------:R-:W3:Y:S01]  /*6330*/  LDCU.64 UR6, c[0x4][0x88] ;  /* 0x01001100ff0677ac */ /* 0x000ee20008000a00 */
[----:B------:R-:W4:Y:S01]  /*6340*/  LDCU.64 UR4, c[0x4][0x8] ;  /* 0x01000100ff0477ac */ /* 0x000f220008000a00 */
[----:B-1----:R-:W-:Y:S02]  /*6350*/  MOV R4, UR8 ;  /* 0x0000000800047c02 */ /* 0x002fe40008000f00 */
[----:B------:R-:W-:Y:S02]  /*6360*/  MOV R5, UR9 ;  /* 0x0000000900057c02 */ /* 0x000fe40008000f00 */
[----:B---3--:R-:W-:Y:S01]  /*6370*/  MOV R7, UR7 ;  /* 0x0000000700077c02 */ /* 0x008fe20008000f00 */
[----:B------:R-:W-:Y:S01]  /*6380*/  IMAD.U32 R6, RZ, RZ, UR6 ;  /* 0x00000006ff067e24 */ /* 0x000fe2000f8e00ff */
[----:B----4-:R-:W-:Y:S01]  /*6390*/  MOV R11, UR5 ;  /* 0x00000005000b7c02 */ /* 0x010fe20008000f00 */
[----:B------:R-:W-:Y:S02]  /*63a0*/  IMAD.U32 R10, RZ, RZ, UR4 ;  /* 0x00000004ff0a7e24 */ /* 0x000fe4000f8e00ff */
[----:B------:R-:W-:Y:S07]  /*63b0*/  LEPC R20, `(.L_x_106) ;  /* 0x000000001014794e */ /* 0x000fee0000000000 */
[----:B--2---:R-:W-:Y:S05]  /*63c0*/  CALL.ABS.NOINC R2 ;  /* 0x0000000002007343 */ /* 0x004fea0003c00000 */
.L_x_106:
[----:B------:R-:W-:Y:S05]  /*63d0*/  BSYNC.RECONVERGENT B6 ;  /* 0x0000000000067941 */ /* 0x000fea0003800200 */
.L_x_105:
[----:B------:R-:W-:Y:S02]  /*63e0*/  ISETP.NE.U32.AND P0, PT, RZ, UR54, PT ;  /* 0x00000036ff007c0c */ /* 0x000fe4000bf05070 */
[C---:B------:R-:W-:Y:S02]  /*63f0*/  ISETP.NE.U32.AND P1, PT, R46.reuse, RZ, PT ;  /* 0x000000ff2e00720c */ /* 0x040fe40003f25070 */
[----:B------:R-:W-:Y:S02]  /*6400*/  ISETP.NE.U32.AND P4, PT, R46, RZ, PT ;  /* 0x000000ff2e00720c */ /* 0x000fe40003f85070 */
[----:B------:R-:W-:Y:S02]  /*6410*/  ISETP.NE.AND.EX P0, PT, RZ, UR55, PT, P0 ;  /* 0x00000037ff007c0c */ /* 0x000fe4000bf05300 */
[C---:B------:R-:W-:Y:S02]  /*6420*/  ISETP.NE.AND.EX P1, PT, R47.reuse, RZ, PT, P1 ;  /* 0x000000ff2f00720c */ /* 0x040fe40003f25310 */
[----:B------:R-:W-:Y:S02]  /*6430*/  ISETP.NE.AND.EX P4, PT, R47, RZ, P0, P4 ;  /* 0x000000ff2f00720c */ /* 0x000fe40000785340 */
[----:B------:R-:W-:Y:S02]  /*6440*/  ISETP.NE.U32.AND P5, PT, R42, RZ, PT ;  /* 0x000000ff2a00720c */ /* 0x000fe40003fa5070 */
[----:B------:R-:W-:Y:S02]  /*6450*/  ISETP.NE.U32.AND P3, PT, RZ, UR54, PT ;  /* 0x00000036ff007c0c */ /* 0x000fe4000bf65070 */
[----:B------:R-:W-:Y:S02]  /*6460*/  PLOP3.LUT P2, PT, PT, PT, PT, 0x8, 0x80 ;  /* 0x000000000080781c */ /* 0x000fe40003f4e170 */
[----:B------:R-:W-:Y:S02]  /*6470*/  ISETP.NE.AND.EX P5, PT, R43, RZ, PT, P5 ;  /* 0x000000ff2b00720c */ /* 0x000fe40003fa5350 */
[----:B------:R-:W-:Y:S03]  /*6480*/  ISETP.NE.AND.EX P3, PT, RZ, UR55, PT, P3 ;  /* 0x00000037ff007c0c */ /* 0x000fe6000bf65330 */
[----:B------:R-:W-:Y:S01]  /*6490*/  @!P4 PLOP3.LUT P2, PT, P1, PT, PT, 0x80, 0x8 ;  /* 0x000000000008c81c */ /* 0x000fe20000f4f070 */
[----:B------:R-:W-:Y:S01]  /*64a0*/  @!UPT UIADD3 URZ, UPT, UPT, URZ, URZ, URZ ;  /* 0x000000fffffff290 */ /* 0x000fe2000fffe0ff */
[----:B------:R-:W-:Y:S11]  /*64b0*/  @!P1 BRA `(.L_x_108) ;  /* 0x0000000000309947 */ /* 0x000ff60003800000 */
[----:B------:R-:W-:Y:S01]  /*64c0*/  ISETP.NE.U32.AND P0, PT, R44, RZ, PT ;  /* 0x000000ff2c00720c */ /* 0x000fe20003f05070 */
[----:B------:R-:W2:Y:S01]  /*64d0*/  LDCU.64 UR4, c[0x0][0x358] ;  /* 0x00006b00ff0477ac */ /* 0x000ea20008000a00 */
[----:B------:R-:W-:Y:S02]  /*64e0*/  IMAD.MOV.U32 R50, RZ, RZ, 0x1 ;  /* 0x00000001ff327424 */ /* 0x000fe400078e00ff */
[----:B------:R-:W-:Y:S11]  /*64f0*/  ISETP.NE.AND.EX P0, PT, R45, RZ, PT, P0 ;  /* 0x000000ff2d00720c */ /* 0x000ff60003f05300 */
[----:B------:R-:W-:Y:S02]  /*6500*/  @!UPT UIADD3 URZ, UPT, UPT, URZ, URZ, URZ ;  /* 0x000000fffffff290 */ /* 0x000fe4000fffe0ff */
[----:B------:R-:W3:Y:S01]  /*6510*/  @P0 LDC.64 R2, c[0x0][0x888] ;  /* 0x00022200ff020b82 */ /* 0x000ee20000000a00 */
[----:B-1----:R-:W-:Y:S04]  /*6520*/  @P0 IMAD R0, R46, UR36, RZ ;  /* 0x000000242e000c24 */ /* 0x002fe8000f8e02ff */
[----:B---3--:R-:W-:Y:S04]  /*6530*/  @P0 IMAD.WIDE R2, R0, 0x4, R2 ;  /* 0x0000000400020825 */ /* 0x008fe800078e0202 */
[----:B------:R-:W-:Y:S01]  /*6540*/  HFMA2 R0, -RZ, RZ, 0, 5.9604644775390625e-08 ;  /* 0x00000001ff007431 */ /* 0x000fe200000001ff */
[----:B--2--5:R2:W5:Y:S04]  /*6550*/  @P0 LDG.E R27, desc[UR4][R2.64] ;  /* 0x00000004021b0981 */ /* 0x024568000c1e1900 */
[----:B------:R-:W-:Y:S01]  /*6560*/  @!P0 PRMT R50, R0, 0x7610, R50 ;  /* 0x0000761000328816 */ /* 0x000fe20000000032 */
[----:B--2---:R-:W3:Y:S06]  /*6570*/  @!P0 LDC R27, c[0x0][0x880] ;  /* 0x00022000ff1b8b82 */ /* 0x004eec0000000800 */
.L_x_108:
[----:B------:R-:W-:Y:S05]  /*6580*/  @!P5 BRA `(.L_x_109) ;  /* 0x000000000024d947 */ /* 0x000fea0003800000 */
[----:B------:R-:W-:Y:S01]  /*6590*/  ISETP.NE.U32.AND P0, PT, R40, RZ, PT ;  /* 0x000000ff2800720c */ /* 0x000fe20003f05070 */
[----:B------:R-:W2:Y:S03]  /*65a0*/  LDCU.64 UR4, c[0x0][0x358] ;  /* 0x00006b00ff0477ac */ /* 0x000ea60008000a00 */
[----:B------:R-:W-:Y:S11]  /*65b0*/  ISETP.NE.AND.EX P0, PT, R41, RZ, PT, P0 ;  /* 0x000000ff2900720c */ /* 0x000ff60003f05300 */
[----:B------:R-:W-:Y:S02]  /*65c0*/  @!UPT UIADD3 URZ, UPT, UPT, URZ, URZ, URZ ;  /* 0x000000fffffff290 */ /* 0x000fe4000fffe0ff */
[----:B------:R-:W4:Y:S01]  /*65d0*/  @P0 LDC.64 R2, c[0x0][0x8a8] ;  /* 0x00022a00ff020b82 */ /* 0x000f220000000a00 */
[----:B-1----:R-:W-:Y:S04]  /*65e0*/  @P0 IMAD R0, R42, UR36, RZ ;  /* 0x000000242a000c24 */ /* 0x002fe8000f8e02ff */
[----:B----4-:R-:W-:Y:S05]  /*65f0*/  @P0 IMAD.WIDE R2, R0, 0x4, R2 ;  /* 0x0000000400020825 */ /* 0x010fea00078e0202 */
[----:B--2--5:R2:W5:Y:S02]  /*6600*/  @P0 LDG.E R24, desc[UR4][R2.64] ;  /* 0x0000000402180981 */ /* 0x024564000c1e1900 */
[----:B--2---:R-:W4:Y:S02]  /*6610*/  @!P0 LDC R24, c[0x0][0x8a0] ;  /* 0x00022800ff188b82 */ /* 0x004f240000000800 */
.L_x_109:
[----:B---3-5:R-:W-:Y:S01]  /*6620*/  FSETP.NEU.AND P0, PT, R27, RZ, PT ;  /* 0x000000ff1b00720b */ /* 0x028fe20003f0d000 */
[----:B------:R-:W-:Y:S01]  /*6630*/  IMAD.SHL.U32 R57, R48, 0x2, RZ ;  /* 0x0000000230397824 */ /* 0x000fe200078e00ff */
[----:B------:R-:W-:Y:S01]  /*6640*/  SEL R3, RZ, 0xffffffff, P3 ;  /* 0xffffffffff037807 */ /* 0x000fe20001800000 */
[----:B------:R-:W-:Y:S01]  /*6650*/  BSSY B1, `(.L_x_110) ;  /* 0x0000033000017945 */ /* 0x000fe20003800000 */
[----:B------:R-:W-:Y:S01]  /*6660*/  @!P4 LOP3.LUT P3, RZ, R50, 0xff, RZ, 0xc0, !PT ;  /* 0x000000ff32ffc812 */ /* 0x000fe2000786c0ff */
[----:B------:R-:W-:Y:S01]  /*6670*/  IMAD.MOV.U32 R64, RZ, RZ, 0x1 ;  /* 0x00000001ff407424 */ /* 0x000fe200078e00ff */
[----:B-1----:R-:W-:Y:S01]  /*6680*/  @!P4 SEL R0, RZ, 0xffffffff, P0 ;  /* 0xffffffffff00c807 */ /* 0x002fe20000000000 */
[----:B------:R-:W-:Y:S01]  /*6690*/  IMAD R25, R22, 0x40, R23 ;  /* 0x0000004016197824 */ /* 0x000fe200078e0217 */
[----:B------:R-:W-:Y:S01]  /*66a0*/  LOP3.LUT R60, R60, 0x1, RZ, 0x3c, !PT ;  /* 0x000000013c3c7812 */ /* 0x000fe200078e3cff */
[----:B------:R-:W-:Y:S01]  /*66b0*/  IMAD.MOV.U32 R26, RZ, RZ, RZ ;  /* 0x000000ffff1a7224 */ /* 0x000fe200078e00ff */
[----:B------:R-:W-:Y:S02]  /*66c0*/  @P2 SEL R0, R3, R0, !P3 ;  /* 0x0000000003002207 */ /* 0x000fe40005800000 */
[----:B------:R-:W-:Y:S02]  /*66d0*/  CS2R R38, SRZ ;  /* 0x0000000000267805 */ /* 0x000fe4000001ff00 */
[----:B------:R-:W-:Y:S02]  /*66e0*/  LEA R54, R22, UR43, 0x3 ;  /* 0x0000002b16367c11 */ /* 0x000fe4000f8e18ff */
[----:B------:R-:W-:Y:S02]  /*66f0*/  CS2R R36, SRZ ;  /* 0x0000000000247805 */ /* 0x000fe4000001ff00 */
[----:B------:R-:W-:Y:S02]  /*6700*/  @!P4 LOP3.LUT R0, R0, 0x1, RZ, 0xc0, !PT ;  /* 0x000000010000c812 */ /* 0x000fe400078ec0ff */
[----:B------:R-:W-:Y:S02]  /*6710*/  CS2R R30, SRZ ;  /* 0x00000000001e7805 */ /* 0x000fe4000001ff00 */
[----:B------:R-:W-:Y:S02]  /*6720*/  SEL R2, RZ, 0xffffffff, P0 ;  /* 0xffffffffff027807 */ /* 0x000fe40000000000 */
[----:B------:R-:W-:Y:S02]  /*6730*/  CS2R R28, SRZ ;  /* 0x00000000001c7805 */ /* 0x000fe4000001ff00 */
[----:B------:R-:W-:Y:S01]  /*6740*/  ISETP.NE.U32.OR P6, PT, R0, 0x1, P4 ;  /* 0x000000010000780c */ /* 0x000fe200027c5470 */
[----:B------:R-:W-:Y:S01]  /*6750*/  VIADD R63, R57, UR43 ;  /* 0x0000002b393f7c36 */ /* 0x000fe20008000000 */
[----:B------:R-:W-:Y:S02]  /*6760*/  LOP3.LUT P4, R55, R50, 0xff, RZ, 0xc0, !PT ;  /* 0x000000ff32377812 */ /* 0x000fe4000788c0ff */
[----:B------:R-:W-:Y:S02]  /*6770*/  P2R R62, PR, RZ, 0x40 ;  /* 0x00000040ff3e7803 */ /* 0x000fe40000000000 */
[----:B------:R-:W-:Y:S04]  /*6780*/  @P1 SEL R2, R3, R2, !P4 ;  /* 0x0000000203021207 */ /* 0x000fe80006000000 */
[----:B------:R-:W-:Y:S03]  /*6790*/  LOP3.LUT R2, R2, 0x1, RZ, 0xc0, !PT ;  /* 0x0000000102027812 */ /* 0x000fe600078ec0ff */
[----:B------:R-:W-:Y:S02]  /*67a0*/  @P6 SHF.L.U32 R0, R60, 0x1f, RZ ;  /* 0x0000001f3c006819 */ /* 0x000fe400000006ff */
[----:B------:R-:W-:Y:S02]  /*67b0*/  ISETP.NE.U32.AND P5, PT, R2, 0x1, PT ;  /* 0x000000010200780c */ /* 0x000fe40003fa5070 */
[----:B------:R1:W2:Y:S02]  /*67c0*/  @P6 SYNCS.PHASECHK.TRANS64.TRYWAIT P3, [UR43+0x60], R0 ;  /* 0x00006000ff0065a7 */ /* 0x0002a4000806112b */
[----:B------:R-:W-:Y:S02]  /*67d0*/  P2R R65, PR, RZ, 0x20 ;  /* 0x00000020ff417803 */ /* 0x000fe40000000000 */
[----:B-1----:R-:W-:Y:S04]  /*67e0*/  SHF.L.U32 R0, R59, 0x1f, RZ ;  /* 0x0000001f3b007819 */ /* 0x002fe800000006ff */
[----:B------:R1:W3:Y:S01]  /*67f0*/  SYNCS.PHASECHK.TRANS64.TRYWAIT P2, [R54+URZ+0xd0], R0 ;  /* 0x0000d000360075a7 */ /* 0x0002e200080411ff */
[----:B--2---:R-:W-:Y:S01]  /*6800*/  @P6 SEL R64, RZ, 0x1, !P3 ;  /* 0x00000001ff406807 */ /* 0x004fe20005800000 */
[----:B-1----:R-:W-:Y:S06]  /*6810*/  @!P6 BRA `(.L_x_111) ;  /* 0x000000000058e947 */ /* 0x002fec0003800000 */
[----:B------:R-:W-:Y:S01]  /*6820*/  VIADD R2, R63, 0x200 ;  /* 0x000002003f027836 */ /* 0x000fe20000000000 */
[----:B------:R-:W-:Y:S01]  /*6830*/  LOP3.LUT P6, RZ, R49, 0x40, RZ, 0xc0, !PT ;  /* 0x0000004031ff7812 */ /* 0x000fe200078cc0ff */
[----:B------:R-:W-:Y:S01]  /*6840*/  BSSY B0, `(.L_x_112) ;  /* 0x000000e000007945 */ /* 0x000fe20003800000 */
[----:B------:R-:W-:Y:S01]  /*6850*/  ISETP.NE.AND P1, PT, R64, RZ, PT ;  /* 0x000000ff4000720c */ /* 0x000fe20003f25270 */
[----:B------:R-:W-:Y:S01]  /*6860*/  @P5 VIADD R4, R63, 0x210 ;  /* 0x000002103f045836 */ /* 0x000fe20000000000 */
[----:B------:R-:W-:Y:S01]  /*6870*/  PLOP3.LUT P0, PT, PT, PT, PT, 0x8, 0x80 ;  /* 0x000000000080781c */ /* 0x000fe20003f0e170 */
[----:B------:R-:W-:Y:S01]  /*6880*/  IMAD.MOV.U32 R39, RZ, RZ, RZ ;  /* 0x000000ffff277224 */ /* 0x000fe200078e00ff */
[----:B------:R-:W-:Y:S02]  /*6890*/  @P5 PLOP3.LUT P0, PT, P6, PT, PT, 0x80, 0x8 ;  /* 0x000000000008581c */ /* 0x000fe4000370f070 */
[----:B------:R-:W-:Y:S02]  /*68a0*/  CS2R R36, SRZ ;  /* 0x0000000000247805 */ /* 0x000fe4000001ff00 */
[----:B------:R-:W-:Y:S02]  /*68b0*/  CS2R R30, SRZ ;  /* 0x00000000001e7805 */ /* 0x000fe4000001ff00 */
[----:B------:R-:W-:Y:S07]  /*68c0*/  CS2R R28, SRZ ;  /* 0x00000000001c7805 */ /* 0x000fee000001ff00 */
[----:B------:R-:W-:Y:S01]  /*68d0*/  @P0 VIADD R4, R2, 0xfffffff0 ;  /* 0xfffffff002040836 */ /* 0x000fe20000000000 */
[----:B------:R-:W-:Y:S06]  /*68e0*/  @P1 BRA `(.L_x_113) ;  /* 0x00000000000c1947 */ /* 0x000fec0003800000 */
[----:B------:R-:W-:Y:S04]  /*68f0*/  SHF.L.U32 R3, R60, 0x1f, RZ ;  /* 0x0000001f3c037819 */ /* 0x000fe800000006ff */
[----:B------:R-:W1:Y:S02]  /*6900*/  SYNCS.PHASECHK.TRANS64.TRYWAIT P0, [UR43+0x60], R3 ;  /* 0x00006003ff0075a7 */ /* 0x000e64000800112b */
[----:B-1----:R-:W-:Y:S05]  /*6910*/  @!P0 BRA `(.L_x_114) ;  /* 0x0000003000808947 */ /* 0x002fea0003800000 */
.L_x_113:
[----:B------:R-:W-:Y:S05]  /*6920*/  BSYNC B0 ;  /* 0x0000000000007941 */ /* 0x000fea0003800000 */
.L_x_112:
[----:B------:R-:W-:Y:S01]  /*6930*/  ISETP.NE.AND P0, PT, R65, RZ, PT ;  /* 0x000000ff4100720c */ /* 0x000fe20003f05270 */
[----:B------:R-:W-:Y:S11]  /*6940*/  HFMA2 R26, -RZ, RZ, 0, 5.9604644775390625e-08 ;  /* 0x00000001ff1a7431 */ /* 0x000ff600000001ff */
[----:B------:R-:W-:Y:S01]  /*6950*/  @!UPT UIADD3 URZ, UPT, UPT, URZ, URZ, URZ ;  /* 0x000000fffffff290 */ /* 0x000fe2000fffe0ff */
[----:B------:R2:W1:Y:S04]  /*6960*/  @P0 LDS.128 R36, [R4] ;  /* 0x0000000004240984 */ /* 0x0004680000000c00 */
[----:B------:R2:W1:Y:S02]  /*6970*/  @P0 LDS.128 R28, [R57+UR43+0x200] ;  /* 0x0002002b391c0984 */ /* 0x0004640008000c00 */
.L_x_111:
[----:B------:R-:W-:Y:S05]  /*6980*/  BSYNC B1 ;  /* 0x0000000000017941 */ /* 0x000fea0003800000 */
.L_x_110:
[----:B-1----:R-:W-:Y:S04]  /*6990*/  SHF.R.U32.HI R2, RZ, 0x15, R25 ;  /* 0x00000015ff027819 */ /* 0x002fe80000011619 */
[----:B------:R-:W-:Y:S01]  /*69a0*/  LOP3.LUT P0, RZ, R2, 0x3, R51, 0x48, !PT ;  /* 0x0000000302ff7812 */ /* 0x000fe20007804833 */
[----:B------:R-:W-:Y:S01]  /*69b0*/  @!UPT UIADD3 URZ, UPT, UPT, URZ, URZ, URZ ;  /* 0x000000fffffff290 */ /* 0x000fe2000fffe0ff */
[----:B---3--:R-:W-:Y:S11]  /*69c0*/  @P2 BRA `(.L_x_115) ;  /* 0x0000000000082947 */ /* 0x008ff60003800000 */
[----:B------:R-:W1:Y:S02]  /*69d0*/  SYNCS.PHASECHK.TRANS64.TRYWAIT P1, [R54+URZ+0xd0], R0 ;  /* 0x0000d000360075a7 */ /* 0x000e6400080211ff */
[----:B-1----:R-:W-:Y:S05]  /*69e0*/  @!P1 BRA `(.L_x_116) ;  /* 0x0000003000649947 */ /* 0x002fea0003800000 */
.L_x_115:
[----:B------:R-:W-:Y:S05]  /*69f0*/  @!P0 BRA `(.L_x_117) ;  /* 0x0000000000408947 */ /* 0x000fea0003800000 */
[----:B------:R-:W3:Y:S01]  /*6a00*/  LDCU.64 UR8, c[0x4][0x70] ;  /* 0x01000e00ff0877ac */ /* 0x000ee20008000a00 */
[----:B------:R-:W-:Y:S01]  /*6a10*/  MOV R3, 0x0 ;  /* 0x0000000000037802 */ /* 0x000fe20000000f00 */
[----:B------:R-:W-:Y:S02]  /*6a20*/  HFMA2 R12, -RZ, RZ, 0, 5.9604644775390625e-08 ;  /* 0x00000001ff0c7431 */ /* 0x000fe400000001ff */
[----:B------:R-:W-:Y:S02]  /*6a30*/  IMAD.MOV.U32 R8, RZ, RZ, 0x192 ;  /* 0x00000192ff087424 */ /* 0x000fe400078e00ff */
[----:B------:R-:W-:Y:S01]  /*6a40*/  IMAD.MOV.U32 R13, RZ, RZ, RZ ;  /* 0x000000ffff0d7224 */ /* 0x000fe200078e00ff */
[----:B------:R-:W5:Y:S01]  /*6a50*/  LDCU.64 UR6, c[0x4][0x78] ;  /* 0x01000f00ff0677ac */ /* 0x000f620008000a00 */
[----:B------:R-:W1:Y:S01]  /*6a60*/  LDC.64 R2, c[0x4][R3] ;  /* 0x0100000003027b82 */ /* 0x000e620000000a00 */
[----:B------:R-:W4:Y:S01]  /*6a70*/  LDCU.64 UR4, c[0x4][0x10] ;  /* 0x01000200ff0477ac */ /* 0x000f220008000a00 */
[----:B---3--:R-:W-:Y:S01]  /*6a80*/  MOV R5, UR9 ;  /* 0x0000000900057c02 */ /* 0x008fe20008000f00 */
[----:B--2---:R-:W-:Y:S01]  /*6a90*/  IMAD.U32 R4, RZ, RZ, UR8 ;  /* 0x00000008ff047e24 */ /* 0x004fe2000f8e00ff */
[----:B-----5:R-:W-:Y:S01]  /*6aa0*/  MOV R7, UR7 ;  /* 0x0000000700077c02 */ /* 0x020fe20008000f00 */
[----:B------:R-:W-:Y:S01]  /*6ab0*/  IMAD.U32 R6, RZ, RZ, UR6 ;  /* 0x00000006ff067e24 */ /* 0x000fe2000f8e00ff */
[----:B----4-:R-:W-:Y:S01]  /*6ac0*/  MOV R11, UR5 ;  /* 0x00000005000b7c02 */ /* 0x010fe20008000f00 */
[----:B------:R-:W-:Y:S02]  /*6ad0*/  IMAD.U32 R10, RZ, RZ, UR4 ;  /* 0x00000004ff0a7e24 */ /* 0x000fe4000f8e00ff */
[----:B------:R-:W-:Y:S07]  /*6ae0*/  LEPC R20, `(.L_x_117) ;  /* 0x000000001014794e */ /* 0x000fee0000000000 */
[----:B-1----:R-:W-:Y:S05]  /*6af0*/  CALL.ABS.NOINC R2 ;  /* 0x0000000002007343 */ /* 0x002fea0003c00000 */
.L_x_117:
[----:B------:R-:W-:Y:S05]  /*6b00*/  WARPSYNC.ALL ;  /* 0x0000000000007948 */ /* 0x000fea0003800000 */
[----:B------:R-:W-:Y:S01]  /*6b10*/  R2UR UR4, R25 ;  /* 0x00000000190472ca */ /* 0x000fe200000e0000 */
[--C-:B------:R-:W-:Y:S01]  /*6b20*/  HADD2.F32 R3, -RZ, R28.reuse.H0_H0 ;  /* 0x2000001cff037230 */ /* 0x100fe20000004100 */
[----:B------:R-:W-:Y:S01]  /*6b30*/  MOV R66, 0x10 ;  /* 0x0000001000427802 */ /* 0x000fe20000000f00 */
[--C-:B------:R-:W-:Y:S01]  /*6b40*/  HADD2.F32 R20, -RZ, R29.reuse.H0_H0 ;  /* 0x2000001dff147230 */ /* 0x100fe20000004100 */
[----:B------:R-:W-:Y:S01]  /*6b50*/  LOP3.LUT P6, RZ, R49, 0x40, RZ, 0xc0, !PT ;  /* 0x0000004031ff7812 */ /* 0x000fe200078cc0ff */
[----:B------:R-:W-:Y:S01]  /*6b60*/  HADD2.F32 R21, -RZ, R29.H1_H1 ;  /* 0x3000001dff157230 */ /* 0x000fe20000004100 */
[----:B------:R-:W-:Y:S01]  /*6b70*/  ISETP.NE.AND P0, PT, R61, RZ, PT ;  /* 0x000000ff3d00720c */ /* 0x000fe20003f05270 */
[----:B------:R-:W-:Y:S01]  /*6b80*/  BSSY.RECONVERGENT B0, `(.L_x_118) ;  /* 0x0000052000007945 */ /* 0x000fe20003800200 */
[----:B------:R-:W-:Y:S04]  /*6b90*/  SEL R66, R66, 0xfffffff0, !P6 ;  /* 0xfffffff042427807 */ /* 0x000fe80007000000 */
[----:B------:R-:W-:Y:S01]  /*6ba0*/  IADD3 R63, PT, PT, R63, R66, RZ ;  /* 0x000000423f3f7210 */ /* 0x000fe20007ffe0ff */
[----:B--2---:R-:W1:Y:S02]  /*6bb0*/  LDTM.x16 R4, tmem[UR4] ;  /* 0x00000004000479ee */ /* 0x004e640008240000 */
[C---:B-1--4-:R-:W-:Y:S01]  /*6bc0*/  FMUL R0, R24.reuse, R4 ;  /* 0x0000000418007220 */ /* 0x052fe20000400000 */
[----:B------:R-:W-:Y:S02]  /*6bd0*/  HADD2.F32 R4, -RZ, R28.H1_H1 ;  /* 0x3000001cff047230 */ /* 0x000fe40000004100 */
[C---:B------:R-:W-:Y:S01]  /*6be0*/  FMUL R2, R24.reuse, R5 ;  /* 0x0000000518027220 */ /* 0x040fe20000400000 */
[C---:B------:R-:W-:Y:S01]  /*6bf0*/  FMUL R7, R24.reuse, R7 ;  /* 0x0000000718077220 */ /* 0x040fe20000400000 */
[C---:B------:R-:W-:Y:S01]  /*6c00*/  FFMA R0, R27.reuse, R3, R0 ;  /* 0x000000031b007223 */ /* 0x040fe20000000000 */
[C---:B------:R-:W-:Y:S01]  /*6c10*/  FMUL R3, R24.reuse, R6 ;  /* 0x0000000618037220 */ /* 0x040fe20000400000 */
[C---:B------:R-:W-:Y:S01]  /*6c20*/  FFMA R2, R27.reuse, R4, R2 ;  /* 0x000000041b027223 */ /* 0x040fe20000000002 */
[C---:B------:R-:W-:Y:S01]  /*6c30*/  FMUL R4, R24.reuse, R8 ;  /* 0x0000000818047220 */ /* 0x040fe20000400000 */
[C---:B------:R-:W-:Y:S01]  /*6c40*/  FMUL R8, R24.reuse, R12 ;  /* 0x0000000c18087220 */ /* 0x040fe20000400000 */
[----:B------:R-:W-:Y:S01]  /*6c50*/  FMUL R12, R24, R16 ;  /* 0x00000010180c7220 */ /* 0x000fe20000400000 */
[--C-:B------:R-:W-:Y:S01]  /*6c60*/  HADD2.F32 R16, -RZ, R30.reuse.H0_H0 ;  /* 0x2000001eff107230 */ /* 0x100fe20000004100 */
[----:B------:R-:W-:Y:S01]  /*6c70*/  F2FP.F16.F32.PACK_AB R32, R2, R0 ;  /* 0x000000000220723e */ /* 0x000fe200000000ff */
[----:B------:R-:W-:Y:S02]  /*6c80*/  HADD2.F32 R0, -RZ, R30.H1_H1 ;  /* 0x3000001eff007230 */ /* 0x000fe40000004100 */
[C---:B------:R-:W-:Y:S01]  /*6c90*/  FMUL R5, R24.reuse, R9 ;  /* 0x0000000918057220 */ /* 0x040fe20000400000 */
[C---:B------:R-:W-:Y:S01]  /*6ca0*/  FFMA R3, R27.reuse, R20, R3 ;  /* 0x000000141b037223 */ /* 0x040fe20000000003 */
[C---:B------:R-:W-:Y:S01]  /*6cb0*/  FFMA R7, R27.reuse, R21, R7 ;  /* 0x000000151b077223 */ /* 0x040fe20000000007 */
[--C-:B------:R-:W-:Y:S02]  /*6cc0*/  HADD2.F32 R2, -RZ, R31.reuse.H0_H0 ;  /* 0x2000001fff027230 */ /* 0x100fe40000004100 */
[C---:B------:R-:W-:Y:S01]  /*6cd0*/  FFMA R4, R27.reuse, R16, R4 ;  /* 0x000000101b047223 */ /* 0x040fe20000000004 */
[C---:B------:R-:W-:Y:S01]  /*6ce0*/  FMUL R6, R24.reuse, R10 ;  /* 0x0000000a18067220 */ /* 0x040fe20000400000 */
[C---:B------:R-:W-:Y:S01]  /*6cf0*/  FFMA R5, R27.reuse, R0, R5 ;  /* 0x000000001b057223 */ /* 0x040fe20000000005 */
[----:B------:R-:W-:Y:S02]  /*6d00*/  HADD2.F32 R16, -RZ, R31.H1_H1 ;  /* 0x3000001fff107230 */ /* 0x000fe40000004100 */
[C---:B------:R-:W-:Y:S01]  /*6d10*/  FMUL R11, R24.reuse, R11 ;  /* 0x0000000b180b7220 */ /* 0x040fe20000400000 */
[--C-:B------:R-:W-:Y:S02]  /*6d20*/  HADD2.F32 R0, -RZ, R36.reuse.H0_H0 ;  /* 0x20000024ff007230 */ /* 0x100fe40000004100 */
[----:B------:R-:W-:Y:S01]  /*6d30*/  FFMA R6, R27, R2, R6 ;  /* 0x000000021b067223 */ /* 0x000fe20000000006 */
[----:B------:R-:W-:Y:S01]  /*6d40*/  F2FP.F16.F32.PACK_AB R33, R7, R3 ;  /* 0x000000030721723e */ /* 0x000fe200000000ff */
[----:B------:R-:W-:Y:S02]  /*6d50*/  HADD2.F32 R2, -RZ, R36.H1_H1 ;  /* 0x30000024ff027230 */ /* 0x000fe40000004100 */
[C---:B------:R-:W-:Y:S01]  /*6d60*/  FFMA R11, R27.reuse, R16, R11 ;  /* 0x000000101b0b7223 */ /* 0x040fe2000000000b */
[C---:B------:R-:W-:Y:S01]  /*6d70*/  FMUL R9, R24.reuse, R13 ;  /* 0x0000000d18097220 */ /* 0x040fe20000400000 */
[--C-:B------:R-:W-:Y:S02]  /*6d80*/  HADD2.F32 R3, -RZ, R37.reuse.H0_H0 ;  /* 0x20000025ff037230 */ /* 0x100fe40000004100 */
[C---:B------:R-:W-:Y:S01]  /*6d90*/  FFMA R8, R27.reuse, R0, R8 ;  /* 0x000000001b087223 */ /* 0x040fe20000000008 */
[C---:B------:R-:W-:Y:S01]  /*6da0*/  FMUL R10, R24.reuse, R14 ;  /* 0x0000000e180a7220 */ /* 0x040fe20000400000 */
[----:B------:R-:W-:Y:S02]  /*6db0*/  HADD2.F32 R0, -RZ, R37.H1_H1 ;  /* 0x30000025ff007230 */ /* 0x000fe40000004100 */
[C---:B------:R-:W-:Y:S01]  /*6dc0*/  FMUL R15, R24.reuse, R15 ;  /* 0x0000000f180f7220 */ /* 0x040fe20000400000 */
[C---:B------:R-:W-:Y:S01]  /*6dd0*/  FFMA R9, R27.reuse, R2, R9 ;  /* 0x000000021b097223 */ /* 0x040fe20000000009 */
[----:B------:R-:W-:Y:S01]  /*6de0*/  FFMA R10, R27, R3, R10 ;  /* 0x000000031b0a7223 */ /* 0x000fe2000000000a */
[--C-:B------:R-:W-:Y:S01]  /*6df0*/  HADD2.F32 R2, -RZ, R38.reuse.H0_H0 ;  /* 0x20000026ff027230 */ /* 0x100fe20000004100 */
[----:B------:R-:W-:Y:S01]  /*6e00*/  F2FP.F16.F32.PACK_AB R34, R5, R4 ;  /* 0x000000040522723e */ /* 0x000fe200000000ff */
[----:B------:R-:W-:Y:S02]  /*6e10*/  HADD2.F32 R3, -RZ, R38.H1_H1 ;  /* 0x30000026ff037230 */ /* 0x000fe40000004100 */
[----:B------:R-:W-:Y:S01]  /*6e20*/  FFMA R15, R27, R0, R15 ;  /* 0x000000001b0f7223 */ /* 0x000fe2000000000f */
[C---:B------:R-:W-:Y:S01]  /*6e30*/  FMUL R13, R24.reuse, R17 ;  /* 0x00000011180d7220 */ /* 0x040fe20000400000 */
[--C-:B------:R-:W-:Y:S02]  /*6e40*/  HADD2.F32 R4, -RZ, R39.reuse.H0_H0 ;  /* 0x20000027ff047230 */ /* 0x100fe40000004100 */
[C---:B------:R-:W-:Y:S01]  /*6e50*/  FMUL R14, R24.reuse, R18 ;  /* 0x00000012180e7220 */ /* 0x040fe20000400000 */
[----:B------:R-:W-:Y:S02]  /*6e60*/  HADD2.F32 R0, -RZ, R39.H1_H1 ;  /* 0x30000027ff007230 */ /* 0x000fe40000004100 */
[----:B------:R-:W-:Y:S01]  /*6e70*/  FMUL R19, R24, R19 ;  /* 0x0000001318137220 */ /* 0x000fe20000400000 */
[----:B------:R-:W-:Y:S01]  /*6e80*/  F2FP.F16.F32.PACK_AB R35, R11, R6 ;  /* 0x000000060b23723e */ /* 0x000fe200000000ff */
[C---:B------:R-:W-:Y:S01]  /*6e90*/  FFMA R12, R27.reuse, R2, R12 ;  /* 0x000000021b0c7223 */ /* 0x040fe2000000000c */
[C---:B------:R-:W-:Y:S01]  /*6ea0*/  FFMA R13, R27.reuse, R3, R13 ;  /* 0x000000031b0d7223 */ /* 0x040fe2000000000d */
[C---:B------:R-:W-:Y:S01]  /*6eb0*/  FFMA R14, R27.reuse, R4, R14 ;  /* 0x000000041b0e7223 */ /* 0x040fe2000000000e */
[----:B------:R-:W-:Y:S01]  /*6ec0*/  FFMA R19, R27, R0, R19 ;  /* 0x000000001b137223 */ /* 0x000fe20000000013 */
[----:B------:R1:W-:Y:S01]  /*6ed0*/  STS.128 [R57+UR43+0x200], R32 ;  /* 0x0002002039007988 */ /* 0x0003e20008000c2b */
[----:B------:R-:W-:Y:S02]  /*6ee0*/  F2FP.F16.F32.PACK_AB R8, R9, R8 ;  /* 0x000000080908723e */ /* 0x000fe400000000ff */
[----:B------:R-:W-:Y:S02]  /*6ef0*/  F2FP.F16.F32.PACK_AB R9, R15, R10 ;  /* 0x0000000a0f09723e */ /* 0x000fe400000000ff */
[----:B------:R-:W-:Y:S02]  /*6f00*/  F2FP.F16.F32.PACK_AB R10, R13, R12 ;  /* 0x0000000c0d0a723e */ /* 0x000fe400000000ff */
[----:B------:R-:W-:Y:S05]  /*6f10*/  F2FP.F16.F32.PACK_AB R11, R19, R14 ;  /* 0x0000000e130b723e */ /* 0x000fea00000000ff */
[----:B------:R1:W-:Y:S01]  /*6f20*/  STS.128 [R63+0x200], R8 ;  /* 0x000200083f007388 */ /* 0x0003e20000000c00 */
[----:B------:R-:W-:Y:S01]  /*6f30*/  @!PT LDS RZ, [RZ] ;  /* 0x00000000fffff984 */ /* 0x000fe20000000800 */
[----:B------:R-:W-:Y:S01]  /*6f40*/  @!PT LDS RZ, [RZ] ;  /* 0x00000000fffff984 */ /* 0x000fe20000000800 */
[----:B------:R-:W-:Y:S01]  /*6f50*/  @!PT LDS RZ, [RZ] ;  /* 0x00000000fffff984 */ /* 0x000fe20000000800 */
[----:B------:R-:W-:Y:S01]  /*6f60*/  @!PT LDS RZ, [RZ] ;  /* 0x00000000fffff984 */ /* 0x000fe20000000800 */
[----:B------:R2:W-:Y:S07]  /*6f70*/  MEMBAR.ALL.CTA ;  /* 0x0000000000007992 */ /* 0x0005ee0000008000 */
[----:B--2---:R-:W2:Y:S02]  /*6f80*/  FENCE.VIEW.ASYNC.S ;  /* 0x00000000000073c6 */ /* 0x004ea40000000000 */
[----:B--2---:R-:W-:Y:S06]  /*6f90*/  BAR.SYNC.DEFER_BLOCKING 0x1, 0x80 ;  /* 0x0042000000007b1d */ /* 0x004fec0000010000 */
[----:B------:R-:W-:Y:S05]  /*6fa0*/  @P0 BRA `(.L_x_119) ;  /* 0x00000000003c0947 */ /* 0x000fea0003800000 */
[----:B------:R-:W2:Y:S01]  /*6fb0*/  LDCU.64 UR6, c[0x0][0x348] ;  /* 0x00006900ff0677ac */ /* 0x000ea20008000a00 */
[----:B------:R-:W-:Y:S01]  /*6fc0*/  UIADD3 UR4, UPT, UPT, UR43, 0x200, URZ ;  /* 0x000002002b047890 */ /* 0x000fe2000fffe0ff */
[----:B------:R-:W-:Y:S01]  /*6fd0*/  UMOV UR51, UR36 ;  /* 0x0000002400337c82 */ /* 0x000fe20008000000 */
[----:B------:R-:W-:Y:S02]  /*6fe0*/  UIADD3 UR9, UPT, UPT, UR49, 0x40, URZ ;  /* 0x0000004031097890 */ /* 0x000fe4000fffe0ff */
[----:B------:R-:W-:Y:S02]  /*6ff0*/  UIADD3 UR8, UPT, UPT, UR43, 0xa00, URZ ;  /* 0x00000a002b087890 */ /* 0x000fe4000fffe0ff */
[----:B------:R-:W-:Y:S01]  /*7000*/  MOV R53, UR4 ;  /* 0x0000000400357c02 */ /* 0x000fe20008000f00 */
[----:B------:R-:W-:Y:S01]  /*7010*/  UMOV UR10, UR50 ;  /* 0x00000032000a7c82 */ /* 0x000fe20008000000 */
[----:B------:R-:W-:Y:S02]  /*7020*/  UMOV UR11, UR36 ;  /* 0x00000024000b7c82 */ /* 0x000fe40008000000 */
[----:B------:R-:W-:Y:S01]  /*7030*/  R2UR UR48, R53 ;  /* 0x00000000353072ca */ /* 0x000fe200000e0000 */
[----:B--2---:R-:W-:Y:S04]  /*7040*/  UIADD3 UR4, UP0, UPT, UR6, 0x680, URZ ;  /* 0x0000068006047890 */ /* 0x004fe8000ff1e0ff */
[----:B------:R-:W-:Y:S09]  /*7050*/  UIADD3.X UR5, UPT, UPT, URZ, UR7, URZ, UP0, !UPT ;  /* 0x00000007ff057290 */ /* 0x000ff200087fe4ff */
[----:B------:R2:W-:Y:S01]  /*7060*/  UTMASTG.3D [UR48], [UR4] ;  /* 0x00000030040073b5 */ /* 0x0005e20008010000 */
[----:B------:R2:W-:Y:S01]  /*7070*/  UTMASTG.3D [UR8], [UR4] ;  /* 0x00000008040073b5 */ /* 0x0005e20008010000 */
[----:B------:R0:W-:Y:S01]  /*7080*/  UTMACMDFLUSH ;  /* 0x00000000000079b7 */ /* 0x0001e20000000000 */
[----:B--2---:R-:W-:Y:S04]  /*7090*/  DEPBAR.LE SB0, 0x1 ;  /* 0x000080400000791a */ /* 0x004fe80000000000 */
.L_x_119:
[----:B------:R-:W-:Y:S05]  /*70a0*/  BSYNC.RECONVERGENT B0 ;  /* 0x0000000000007941 */ /* 0x000fea0003800200 */
.L_x_118:
[----:B------:R-:W-:Y:S01]  /*70b0*/  BAR.SYNC.DEFER_BLOCKING 0x1, 0x80 ;  /* 0x0042000000007b1d */ /* 0x000fe20000010000 */
[----:B------:R-:W-:Y:S01]  /*70c0*/  ISETP.NE.AND P1, PT, R62, RZ, PT ;  /* 0x000000ff3e00720c */ /* 0x000fe20003f25270 */
[----:B------:R-:W-:Y:S01]  /*70d0*/  UISETP.NE.AND UP0, UPT, UR52, URZ, UPT ;  /* 0x000000ff3400728c */ /* 0x000fe2000bf05270 */
[----:B------:R-:W-:Y:S11]  /*70e0*/  LEA R2, R26, UR43, 0x3 ;  /* 0x0000002b1a027c11 */ /* 0x000ff6000f8e18ff */
[----:B------:R-:W-:Y:S01]  /*70f0*/  @P1 SHF.L.U32 R3, R60, 0x1f, RZ ;  /* 0x0000001f3c031819 */ /* 0x000fe200000006ff */
[----:B------:R-:W-:Y:S06]  /*7100*/  BRA.U !UP0, `(.L_x_120) ;  /* 0x0000000108247547 */ /* 0x000fec000b800000 */
[----:B------:R-:W-:Y:S01]  /*7110*/  IMAD.U32 R4, RZ, RZ, UR46 ;  /* 0x0000002eff047e24 */ /* 0x000fe2000f8e00ff */
[----:B------:R-:W-:Y:S01]  /*7120*/  MOV R0, UR47 ;  /* 0x0000002f00007c02 */ /* 0x000fe20008000f00 */
[----:B------:R-:W-:Y:S03]  /*7130*/  UIADD3 UR4, UPT, UPT, UR46, 0x1, URZ ;  /* 0x000000012e047890 */ /* 0x000fe6000fffe0ff */
[----:B------:R-:W-:Y:S01]  /*7140*/  @P1 LEA R4, R4, UR43, 0x3 ;  /* 0x0000002b04041c11 */ /* 0x000fe2000f8e18ff */
[----:B------:R-:W-:Y:S04]  /*7150*/  UISETP.NE.AND UP0, UPT, UR4, 0x4, UPT ;  /* 0x000000040400788c */ /* 0x000fe8000bf05270 */
[----:B------:R-:W-:Y:S01]  /*7160*/  @P1 VIADD R4, R4, 0x80 ;  /* 0x0000008004041836 */ /* 0x000fe20000000000 */
[----:B------:R-:W-:Y:S04]  /*7170*/  USEL UR46, UR4, URZ, UP0 ;  /* 0x000000ff042e7287 */ /* 0x000fe80008000000 */
[----:B------:R-:W-:Y:S04]  /*7180*/  @P1 PRMT R0, R0, 0x654, R4 ;  /* 0x0000065400001816 */ /* 0x000fe80000000004 */
[----:B------:R2:W-:Y:S04]  /*7190*/  @P1 SYNCS.ARRIVE.TRANS64.RED.A1T0 RZ, [R0+URZ], RZ ;  /* 0x000000ff00ff19a7 */ /* 0x0005e800081004ff */
.L_x_120:
[----:B------:R-:W3:Y:S01]  /*71a0*/  @P1 SYNCS.PHASECHK.TRANS64.TRYWAIT P0, [R2+URZ+0x60], R3 ;  /* 0x00006003020015a7 */ /* 0x000ee200080011ff */
[----:B------:R-:W-:Y:S01]  /*71b0*/  BSSY B1, `(.L_x_121) ;  /* 0x0000012000017945 */ /* 0x000fe20003800000 */
[----:B---3--:R-:W-:Y:S03]  /*71c0*/  @P1 SEL R64, RZ, 0x1, !P0 ;  /* 0x00000001ff401807 */ /* 0x008fe60004000000 */
[----:B------:R-:W-:Y:S05]  /*71d0*/  @!P1 BRA `(.L_x_122) ;  /* 0x00000000003c9947 */ /* 0x000fea0003800000 */
[----:B------:R-:W-:Y:S01]  /*71e0*/  ISETP.NE.AND P1, PT, R65, RZ, PT ;  /* 0x000000ff4100720c */ /* 0x000fe20003f25270 */
[----:B------:R-:W-:Y:S01]  /*71f0*/  BSSY B0, `(.L_x_123) ;  /* 0x0000009000007945 */ /* 0x000fe20003800000 */
[----:B------:R-:W-:Y:S11]  /*7200*/  ISETP.NE.AND P0, PT, R64, RZ, PT ;  /* 0x000000ff4000720c */ /* 0x000ff60003f05270 */
[----:B------:R-:W-:Y:S05]  /*7210*/  @P1 IMAD R4, R26, 0x1000, R57 ;  /* 0x000010001a041824 */ /* 0x000fea00078e0239 */
[----:B------:R-:W-:Y:S05]  /*7220*/  @P1 IADD3 R3, PT, PT, R4, UR43, RZ ;  /* 0x0000002b04031c10 */ /* 0x000fea000fffe0ff */
[----:B------:R-:W-:Y:S01]  /*7230*/  @P1 IMAD.IADD R3, R66, 0x1, R3 ;  /* 0x0000000142031824 */ /* 0x000fe200078e0203 */
[----:B------:R-:W-:Y:S06]  /*7240*/  @P0 BRA `(.L_x_124) ;  /* 0x00000000000c0947 */ /* 0x000fec0003800000 */
[----:B--2---:R-:W-:Y:S04]  /*7250*/  SHF.L.U32 R0, R60, 0x1f, RZ ;  /* 0x0000001f3c007819 */ /* 0x004fe800000006ff */
[----:B------:R-:W2:Y:S02]  /*7260*/  SYNCS.PHASECHK.TRANS64.TRYWAIT P0, [R2+URZ+0x60], R0 ;  /* 0x00006000020075a7 */ /* 0x000ea400080011ff */
[----:B--2---:R-:W-:Y:S05]  /*7270*/  @!P0 BRA `(.L_x_125) ;  /* 0x0000002800548947 */ /* 0x004fea0003800000 */
.L_x_124:
[----:B------:R-:W-:Y:S05]  /*7280*/  BSYNC B0 ;  /* 0x0000000000007941 */ /* 0x000fea0003800000 */
.L_x_123:
[----:B------:R-:W-:Y:S02]  /*7290*/  ISETP.NE.AND P0, PT, R65, RZ, PT ;  /* 0x000000ff4100720c */ /* 0x000fe40003f05270 */
[----:B------:R-:W-:Y:S11]  /*72a0*/  IADD3 R26, PT, PT, R26, 0x1, RZ ;  /* 0x000000011a1a7810 */ /* 0x000ff60007ffe0ff */
[----:B------:R3:W4:Y:S04]  /*72b0*/  @P0 LDS.128 R28, [R4+UR43+0x200] ;  /* 0x0002002b041c0984 */ /* 0x0007280008000c00 */
[----:B------:R3:W1:Y:S02]  /*72c0*/  @P0 LDS.128 R36, [R3+0x200] ;  /* 0x0002000003240984 */ /* 0x0006640000000c00 */
.L_x_122:
[----:B------:R-:W-:Y:S05]  /*72d0*/  BSYNC B1 ;  /* 0x0000000000017941 */ /* 0x000fea0003800000 */
.L_x_121:
[----:B--2---:R-:W-:Y:S05]  /*72e0*/  VIADD R0, R25, 0x10 ;  /* 0x0000001019007836 */ /* 0x004fea0000000000 */
[----:B------:R-:W-:Y:S04]  /*72f0*/  SHF.R.U32.HI R0, RZ, 0x15, R0 ;  /* 0x00000015ff007819 */ /* 0x000fe80000011600 */
[----:B------:R-:W-:Y:S11]  /*7300*/  LOP3.LUT P0, RZ, R0, 0x3, R51, 0x48, !PT ;  /* 0x0000000300ff7812 */ /* 0x000ff60007804833 */
[----:B------:R-:W-:Y:S02]  /*7310*/  @!UPT UIADD3 URZ, UPT, UPT, URZ, URZ, URZ ;  /* 0x000000fffffff290 */ /* 0x000fe4000fffe0ff */
[----:B------:R-:W-:Y:S05]  /*7320*/  @!P0 BRA `(.L_x_126) ;  /* 0x0000000000408947 */ /* 0x000fea0003800000 */
[----:B------:R-:W2:Y:S01]  /*7330*/  LDCU.64 UR8, c[0x4][0x70] ;  /* 0x01000e00ff0877ac */ /* 0x000ea20008000a00 */
[----:B---3--:R-:W-:Y:S01]  /*7340*/  MOV R3, 0x0 ;  /* 0x0000000000037802 */ /* 0x008fe20000000f00 */
[----:B------:R-:W-:Y:S02]  /*7350*/  HFMA2 R12, -RZ, RZ, 0, 5.9604644775390625e-08 ;  /* 0x00000001ff0c7431 */ /* 0x000fe400000001ff */
[----:B-1----:R-:W-:Y:S02]  /*7360*/  IMAD.MOV.U32 R8, RZ, RZ, 0x192 ;  /* 0x00000192ff087424 */ /* 0x002fe400078e00ff */
[----:B------:R-:W-:Y:S01]  /*7370*/  IMAD.MOV.U32 R13, RZ, RZ, RZ ;  /* 0x000000ffff0d7224 */ /* 0x000fe200078e00ff */
[----:B------:R-:W1:Y:S01]  /*7380*/  LDCU.64 UR6, c[0x4][0x78] ;  /* 0x01000f00ff0677ac */ /* 0x000e620008000a00 */
[----:B------:R-:W3:Y:S01]  /*7390*/  LDC.64 R2, c[0x4][R3] ;  /* 0x0100000003027b82 */ /* 0x000ee20000000a00 */
[----:B------:R-:W5:Y:S01]  /*73a0*/  LDCU.64 UR4, c[0x4][0x10] ;  /* 0x01000200ff0477ac */ /* 0x000f620008000a00 */
[----:B--2---:R-:W-:Y:S01]  /*73b0*/  MOV R5, UR9 ;  /* 0x0000000900057c02 */ /* 0x004fe20008000f00 */
[----:B------:R-:W-:Y:S01]  /*73c0*/  IMAD.U32 R4, RZ, RZ, UR8 ;  /* 0x00000008ff047e24 */ /* 0x000fe2000f8e00ff */
[----:B-1----:R-:W-:Y:S01]  /*73d0*/  MOV R7, UR7 ;  /* 0x0000000700077c02 */ /* 0x002fe20008000f00 */
[----:B------:R-:W-:Y:S01]  /*73e0*/  IMAD.U32 R6, RZ, RZ, UR6 ;  /* 0x00000006ff067e24 */ /* 0x000fe2000f8e00ff */
[----:B-----5:R-:W-:Y:S01]  /*73f0*/  MOV R11, UR5 ;  /* 0x00000005000b7c02 */ /* 0x020fe20008000f00 */
[----:B------:R-:W-:Y:S02]  /*7400*/  IMAD.U32 R10, RZ, RZ, UR4 ;  /* 0x00000004ff0a7e24 */ /* 0x000fe4000f8e00ff */
[----:B------:R-:W-:Y:S07]  /*7410*/  LEPC R20, `(.L_x_126) ;  /* 0x000000001014794e */ /* 0x000fee0000000000 */
[----:B---34-:R-:W-:Y:S05]  /*7420*/  CALL.ABS.NOINC R2 ;  /* 0x0000000002007343 */ /* 0x018fea0003c00000 */
.L_x_126:
[----:B------:R-:W-:Y:S01]  /*7430*/  ISETP.NE.AND P6, PT, R62, RZ, PT ;  /* 0x000000ff3e00720c */ /* 0x000fe20003fc5270 */
[----:B------:R-:W-:Y:S05]  /*7440*/  WARPSYNC.ALL ;  /* 0x0000000000007948 */ /* 0x000fea0003800000 */
[----:B------:R-:W-:Y:S01]  /*7450*/  R2UR UR4, R25 ;  /* 0x00000000190472ca */ /* 0x000fe200000e0000 */
[----:B---34-:R-:W-:Y:S01]  /*7460*/  HADD2.F32 R3, -RZ, R28.H0_H0 ;  /* 0x2000001cff037230 */ /* 0x018fe20000004100 */
[----:B------:R-:W-:Y:S01]  /*7470*/  ISETP.NE.AND P0, PT, R61, RZ, PT ;  /* 0x000000ff3d00720c */ /* 0x000fe20003f05270 */
[----:B------:R-:W-:Y:S01]  /*7480*/  HADD2.F32 R20, -RZ, R30.H0_H0 ;  /* 0x2000001eff147230 */ /* 0x000fe20000004100 */
[----:B------:R-:W-:Y:S09]  /*7490*/  BSSY.RECONVERGENT B0, `(.L_x_127) ;  /* 0x0000058000007945 */ /* 0x000ff20003800200 */
[----:B-1----:R-:W1:Y:S02]  /*74a0*/  LDTM.x16 R4, tmem[UR4+0x10] ;  /* 0x00001004000479ee */ /* 0x002e640008240000 */
[C---:B-1----:R-:W-:Y:S01]  /*74b0*/  FMUL R0, R24.reuse, R4 ;  /* 0x0000000418007220 */ /* 0x042fe20000400000 */
[----:B------:R-:W-:Y:S02]  /*74c0*/  HADD2.F32 R4, -RZ, R28.H1_H1 ;  /* 0x3000001cff047230 */ /* 0x000fe40000004100 */
[C---:B------:R-:W-:Y:S01]  /*74d0*/  FMUL R2, R24.reuse, R5 ;  /* 0x0000000518027220 */ /* 0x040fe20000400000 */
[--C-:B------:R-:W-:Y:S02]  /*74e0*/  HADD2.F32 R5, -RZ, R29.reuse.H0_H0 ;  /* 0x2000001dff057230 */ /* 0x100fe40000004100 */
[C---:B------:R-:W-:Y:S01]  /*74f0*/  FFMA R0, R27.reuse, R3, R0 ;  /* 0x000000031b007223 */ /* 0x040fe20000000000 */
[C---:B------:R-:W-:Y:S01]  /*7500*/  FMUL R3, R24.reuse, R6 ;  /* 0x0000000618037220 */ /* 0x040fe20000400000 */
[----:B------:R-:W-:Y:S02]  /*7510*/  HADD2.F32 R6, -RZ, R29.H1_H1 ;  /* 0x3000001dff067230 */ /* 0x000fe40000004100 */
[C---:B------:R-:W-:Y:S01]  /*7520*/  FFMA R2, R27.reuse, R4, R2 ;  /* 0x000000041b027223 */ /* 0x040fe20000000002 */
[C---:B------:R-:W-:Y:S01]  /*7530*/  FMUL R7, R24.reuse, R7 ;  /* 0x0000000718077220 */ /* 0x040fe20000400000 */
[C---:B------:R-:W-:Y:S01]  /*7540*/  FFMA R3, R27.reuse, R5, R3 ;  /* 0x000000051b037223 */ /* 0x040fe20000000003 */
[C---:B------:R-:W-:Y:S01]  /*7550*/  FMUL R4, R24.reuse, R8 ;  /* 0x0000000818047220 */ /* 0x040fe20000400000 */
[----:B------:R-:W-:Y:S01]  /*7560*/  FMUL R5, R24, R9 ;  /* 0x0000000918057220 */ /* 0x000fe20000400000 */
[----:B------:R-:W-:Y:S01]  /*7570*/  F2FP.F16.F32.PACK_AB R32, R2, R0 ;  /* 0x000000000220723e */ /* 0x000fe200000000ff */
[C---:B------:R-:W-:Y:S01]  /*7580*/  FFMA R7, R27.reuse, R6, R7 ;  /* 0x000000061b077223 */ /* 0x040fe20000000007 */
[----:B------:R-:W-:Y:S02]  /*7590*/  HADD2.F32 R0, -RZ, R30.H1_H1 ;  /* 0x3000001eff007230 */ /* 0x000fe40000004100 */
[----:B------:R-:W-:Y:S01]  /*75a0*/  FFMA R4, R27, R20, R4 ;  /* 0x000000141b047223 */ /* 0x000fe20000000004 */
[--C-:B------:R-:W-:Y:S02]  /*75b0*/  HADD2.F32 R2, -RZ, R31.reuse.H0_H0 ;  /* 0x2000001fff027230 */ /* 0x100fe40000004100 */
[C---:B------:R-:W-:Y:S01]  /*75c0*/  FMUL R6, R24.reuse, R10 ;  /* 0x0000000a18067220 */ /* 0x040fe20000400000 */
[----:B------:R-:W-:Y:S01]  /*75d0*/  F2FP.F16.F32.PACK_AB R33, R7, R3 ;  /* 0x000000030721723e */ /* 0x000fe200000000ff */
[----:B------:R-:W-:Y:S02]  /*75e0*/  HADD2.F32 R3, -RZ, R31.H1_H1 ;  /* 0x3000001fff037230 */ /* 0x000fe40000004100 */
[C---:B------:R-:W-:Y:S01]  /*75f0*/  FFMA R5, R27.reuse, R0, R5 ;  /* 0x000000001b057223 */ /* 0x040fe20000000005 */
[C---:B------:R-:W-:Y:S01]  /*7600*/  FMUL R11, R24.reuse, R11 ;  /* 0x0000000b180b7220 */ /* 0x040fe20000400000 */
[--C-:B------:R-:W-:Y:S02]  /*7610*/  HADD2.F32 R7, -RZ, R36.reuse.H0_H0 ;  /* 0x20000024ff077230 */ /* 0x100fe40000004100 */
[C---:B------:R-:W-:Y:S01]  /*7620*/  FMUL R8, R24.reuse, R12 ;  /* 0x0000000c18087220 */ /* 0x040fe20000400000 */
[----:B------:R-:W-:Y:S02]  /*7630*/  HADD2.F32 R0, -RZ, R36.H1_H1 ;  /* 0x30000024ff007230 */ /* 0x000fe40000004100 */
[C---:B------:R-:W-:Y:S01]  /*7640*/  FMUL R9, R24.reuse, R13 ;  /* 0x0000000d18097220 */ /* 0x040fe20000400000 */
[C---:B------:R-:W-:Y:S01]  /*7650*/  FFMA R6, R27.reuse, R2, R6 ;  /* 0x000000021b067223 */ /* 0x040fe20000000006 */
[C---:B------:R-:W-:Y:S01]  /*7660*/  FFMA R11, R27.reuse, R3, R11 ;  /* 0x000000031b0b7223 */ /* 0x040fe2000000000b */
[C---:B------:R-:W-:Y:S01]  /*7670*/  FFMA R8, R27.reuse, R7, R8 ;  /* 0x000000071b087223 */ /* 0x040fe20000000008 */
[C---:B------:R-:W-:Y:S01]  /*7680*/  FFMA R9, R27.reuse, R0, R9 ;  /* 0x000000001b097223 */ /* 0x040fe20000000009 */
[--C-:B------:R-:W-:Y:S02]  /*7690*/  HADD2.F32 R2, -RZ, R37.reuse.H0_H0 ;  /* 0x20000025ff027230 */ /* 0x100fe40000004100 */
[C---:B------:R-:W-:Y:S01]  /*76a0*/  FMUL R10, R24.reuse, R14 ;  /* 0x0000000e180a7220 */ /* 0x040fe20000400000 */
[----:B------:R-:W-:Y:S02]  /*76b0*/  HADD2.F32 R0, -RZ, R37.H1_H1 ;  /* 0x30000025ff007230 */ /* 0x000fe40000004100 */
[C---:B------:R-:W-:Y:S01]  /*76c0*/  FMUL R15, R24.reuse, R15 ;  /* 0x0000000f180f7220 */ /* 0x040fe20000400000 */
[C---:B------:R-:W-:Y:S01]  /*76d0*/  FMUL R12, R24.reuse, R16 ;  /* 0x00000010180c7220 */ /* 0x040fe20000400000 */
[C---:B------:R-:W-:Y:S01]  /*76e0*/  FFMA R10, R27.reuse, R2, R10 ;  /* 0x000000021b0a7223 */ /* 0x040fe2000000000a */
[--C-:B------:R-:W-:Y:S02]  /*76f0*/  HADD2.F32 R2, -RZ, R38.reuse.H0_H0 ;  /* 0x20000026ff027230 */ /* 0x100fe40000004100 */
[----:B------:R-:W-:Y:S01]  /*7700*/  FFMA R15, R27, R0, R15 ;  /* 0x000000001b0f7223 */ /* 0x000fe2000000000f */
[----:B------:R-:W-:Y:S01]  /*7710*/  HADD2.F32 R0, -RZ, R38.H1_H1 ;  /* 0x30000026ff007230 */ /* 0x000fe20000004100 */
[----:B------:R-:W-:Y:S01]  /*7720*/  F2FP.F16.F32.PACK_AB R34, R5, R4 ;  /* 0x000000040522723e */ /* 0x000fe200000000ff */
        /* <DEDUP_REMOVED lines=14> */
[----:B------:R-:W-:Y:S02]  /*7810*/  F2FP.F16.F32.PACK_AB R11, R19, R14 ;  /* 0x0000000e130b723e */ /* 0x000fe400000000ff */
[----:B------:R-:W-:Y:S02]  /*7820*/  MOV R2, UR46 ;  /* 0x0000002e00027c02 */ /* 0x000fe40008000f00 */
[----:B------:R-:W-:Y:S01]  /*7830*/  MOV R0, UR47 ;  /* 0x0000002f00007c02 */ /* 0x000fe20008000f00 */
[----:B------:R1:W-:Y:S01]  /*7840*/  STS.128 [R63+0x1200], R8 ;  /* 0x001200083f007388 */ /* 0x0003e20000000c00 */
[----:B------:R-:W-:Y:S02]  /*7850*/  @P6 LEA R2, R2, UR43, 0x3 ;  /* 0x0000002b02026c11 */ /* 0x000fe4000f8e18ff */
[----:B------:R-:W-:Y:S02]  /*7860*/  @P6 SHF.L.U32 R3, R60, 0x1f, RZ ;  /* 0x0000001f3c036819 */ /* 0x000fe400000006ff */
[----:B------:R-:W-:Y:S01]  /*7870*/  @P6 IADD3 R2, PT, PT, R2, 0x80, RZ ;  /* 0x0000008002026810 */ /* 0x000fe20007ffe0ff */
[----:B------:R-:W-:Y:S01]  /*7880*/  @!PT LDS RZ, [RZ] ;  /* 0x00000000fffff984 */ /* 0x000fe20000000800 */
[----:B------:R-:W-:Y:S01]  /*7890*/  @!PT LDS RZ, [RZ] ;  /* 0x00000000fffff984 */ /* 0x000fe20000000800 */
[----:B------:R-:W-:Y:S01]  /*78a0*/  @!PT LDS RZ, [RZ] ;  /* 0x00000000fffff984 */ /* 0x000fe20000000800 */
[----:B------:R-:W-:Y:S01]  /*78b0*/  @!PT LDS RZ, [RZ] ;  /* 0x00000000fffff984 */ /* 0x000fe20000000800 */
[----:B------:R2:W-:Y:S06]  /*78c0*/  MEMBAR.ALL.CTA ;  /* 0x0000000000007992 */ /* 0x0005ec0000008000 */
[----:B--2---:R-:W2:Y:S01]  /*78d0*/  FENCE.VIEW.ASYNC.S ;  /* 0x00000000000073c6 */ /* 0x004ea20000000000 */
[----:B------:R-:W-:Y:S02]  /*78e0*/  @P6 PRMT R0, R0, 0x654, R2 ;  /* 0x0000065400006816 */ /* 0x000fe40000000002 */
[----:B------:R-:W-:Y:S01]  /*78f0*/  LEA R2, R26, UR43, 0x3 ;  /* 0x0000002b1a027c11 */ /* 0x000fe2000f8e18ff */
[----:B--2---:R-:W-:Y:S06]  /*7900*/  BAR.SYNC.DEFER_BLOCKING 0x1, 0x80 ;  /* 0x0042000000007b1d */ /* 0x004fec0000010000 */
[----:B------:R-:W-:Y:S05]  /*7910*/  @P0 BRA `(.L_x_128) ;  /* 0x00000000003c0947 */ /* 0x000fea0003800000 */
[----:B------:R-:W2:Y:S01]  /*7920*/  LDCU.64 UR6, c[0x0][0x348] ;  /* 0x00006900ff0677ac */ /* 0x000ea20008000a00 */
[----:B------:R-:W-:Y:S02]  /*7930*/  UIADD3 UR13, UPT, UPT, UR49, 0x10, URZ ;  /* 0x00000010310d7890 */ /* 0x000fe4000fffe0ff */
[----:B------:R-:W-:Y:S01]  /*7940*/  UIADD3 UR12, UPT, UPT, UR43, 0x1200, URZ ;  /* 0x000012002b0c7890 */ /* 0x000fe2000fffe0ff */
[----:B------:R-:W-:Y:S01]  /*7950*/  UMOV UR14, UR50 ;  /* 0x00000032000e7c82 */ /* 0x000fe20008000000 */
[----:B------:R-:W-:Y:S01]  /*7960*/  UMOV UR15, UR36 ;  /* 0x00000024000f7c82 */ /* 0x000fe20008000000 */
[----:B------:R-:W-:Y:S02]  /*7970*/  UIADD3 UR9, UPT, UPT, UR49, 0x50, URZ ;  /* 0x0000005031097890 */ /* 0x000fe4000fffe0ff */
[----:B------:R-:W-:Y:S01]  /*7980*/  UIADD3 UR8, UPT, UPT, UR43, 0x1a00, URZ ;  /* 0x00001a002b087890 */ /* 0x000fe2000fffe0ff */
[----:B------:R-:W-:Y:S01]  /*7990*/  UMOV UR10, UR50 ;  /* 0x00000032000a7c82 */ /* 0x000fe20008000000 */
[----:B------:R-:W-:Y:S01]  /*79a0*/  UMOV UR11, UR36 ;  /* 0x00000024000b7c82 */ /* 0x000fe20008000000 */
[----:B--2---:R-:W-:Y:S04]  /*79b0*/  UIADD3 UR4, UP0, UPT, UR6, 0x680, URZ ;  /* 0x0000068006047890 */ /* 0x004fe8000ff1e0ff */
[----:B------:R-:W-:Y:S09]  /*79c0*/  UIADD3.X UR5, UPT, UPT, URZ, UR7, URZ, UP0, !UPT ;  /* 0x00000007ff057290 */ /* 0x000ff200087fe4ff */
[----:B------:R2:W-:Y:S01]  /*79d0*/  UTMASTG.3D [UR12], [UR4] ;  /* 0x0000000c040073b5 */ /* 0x0005e20008010000 */
[----:B------:R2:W-:Y:S01]  /*79e0*/  UTMASTG.3D [UR8], [UR4] ;  /* 0x00000008040073b5 */ /* 0x0005e20008010000 */
[----:B------:R0:W-:Y:S01]  /*79f0*/  UTMACMDFLUSH ;  /* 0x00000000000079b7 */ /* 0x0001e20000000000 */
[----:B--2---:R-:W-:Y:S04]  /*7a00*/  DEPBAR.LE SB0, 0x1 ;  /* 0x000080400000791a */ /* 0x004fe80000000000 */
.L_x_128:
[----:B------:R-:W-:Y:S05]  /*7a10*/  BSYNC.RECONVERGENT B0 ;  /* 0x0000000000007941 */ /* 0x000fea0003800200 */
.L_x_127:
[----:B------:R-:W-:Y:S01]  /*7a20*/  BAR.SYNC.DEFER_BLOCKING 0x1, 0x80 ;  /* 0x0042000000007b1d */ /* 0x000fe20000010000 */
[----:B------:R-:W-:Y:S04]  /*7a30*/  UIADD3 UR4, UPT, UPT, UR46, 0x1, URZ ;  /* 0x000000012e047890 */ /* 0x000fe8000fffe0ff */
[----:B------:R-:W-:Y:S04]  /*7a40*/  UISETP.NE.AND UP0, UPT, UR4, 0x4, UPT ;  /* 0x000000040400788c */ /* 0x000fe8000bf05270 */
[----:B------:R-:W-:Y:S01]  /*7a50*/  USEL UR44, UR4, URZ, UP0 ;  /* 0x000000ff042c7287 */ /* 0x000fe20008000000 */
[----:B------:R2:W-:Y:S01]  /*7a60*/  @P6 SYNCS.ARRIVE.TRANS64.RED.A1T0 RZ, [R0+URZ], RZ ;  /* 0x000000ff00ff69a7 */ /* 0x0005e200081004ff */
[----:B------:R-:W-:Y:S01]  /*7a70*/  BSSY B1, `(.L_x_129) ;  /* 0x0000013000017945 */ /* 0x000fe20003800000 */
[----:B------:R-:W3:Y:S02]  /*7a80*/  @P6 SYNCS.PHASECHK.TRANS64.TRYWAIT P0, [R2+URZ+0x60], R3 ;  /* 0x00006003020065a7 */ /* 0x000ee400080011ff */
[----:B---3--:R-:W-:Y:S01]  /*7a90*/  @P6 SEL R64, RZ, 0x1, !P0 ;  /* 0x00000001ff406807 */ /* 0x008fe20004000000 */
[----:B--2---:R-:W-:Y:S06]  /*7aa0*/  @!P6 BRA `(.L_x_130) ;  /* 0x00000000003ce947 */ /* 0x004fec0003800000 */
[----:B------:R-:W-:Y:S01]  /*7ab0*/  ISETP.NE.AND P1, PT, R65, RZ, PT ;  /* 0x000000ff4100720c */ /* 0x000fe20003f25270 */
[----:B------:R-:W-:Y:S01]  /*7ac0*/  BSSY B0, `(.L_x_131) ;  /* 0x0000009000007945 */ /* 0x000fe20003800000 */
[----:B------:R-:W-:Y:S11]  /*7ad0*/  ISETP.NE.AND P0, PT, R64, RZ, PT ;  /* 0x000000ff4000720c */ /* 0x000ff60003f05270 */
[----:B------:R-:W-:Y:S05]  /*7ae0*/  @P1 IMAD R3, R26, 0x1000, R57 ;  /* 0x000010001a031824 */ /* 0x000fea00078e0239 */
[----:B------:R-:W-:Y:S05]  /*7af0*/  @P1 IADD3 R0, PT, PT, R3, UR43, RZ ;  /* 0x0000002b03001c10 */ /* 0x000fea000fffe0ff */
[----:B------:R-:W-:Y:S01]  /*7b00*/  @P1 IMAD.IADD R0, R66, 0x1, R0 ;  /* 0x0000000142001824 */ /* 0x000fe200078e0200 */
[----:B------:R-:W-:Y:S06]  /*7b10*/  @P0 BRA `(.L_x_132) ;  /* 0x00000000000c0947 */ /* 0x000fec0003800000 */
[----:B------:R-:W-:Y:S04]  /*7b20*/  SHF.L.U32 R4, R60, 0x1f, RZ ;  /* 0x0000001f3c047819 */ /* 0x000fe800000006ff */
[----:B------:R-:W2:Y:S02]  /*7b30*/  SYNCS.PHASECHK.TRANS64.TRYWAIT P0, [R2+URZ+0x60], R4 ;  /* 0x00006004020075a7 */ /* 0x000ea400080011ff */
[----:B--2---:R-:W-:Y:S05]  /*7b40*/  @!P0 BRA `(.L_x_133) ;  /* 0x0000002000348947 */ /* 0x004fea0003800000 */
.L_x_132:
[----:B------:R-:W-:Y:S05]  /*7b50*/  BSYNC B0 ;  /* 0x0000000000007941 */ /* 0x000fea0003800000 */
.L_x_131:
[----:B------:R-:W-:Y:S02]  /*7b60*/  ISETP.NE.AND P0, PT, R65, RZ, PT ;  /* 0x000000ff4100720c */ /* 0x000fe40003f05270 */
[----:B------:R-:W-:Y:S11]  /*7b70*/  IADD3 R26, PT, PT, R26, 0x1, RZ ;  /* 0x000000011a1a7810 */ /* 0x000ff60007ffe0ff */
[----:B------:R3:W4:Y:S04]  /*7b80*/  @P0 LDS.128 R28, [R3+UR43+0x200] ;  /* 0x0002002b031c0984 */ /* 0x0007280008000c00 */
[----:B------:R3:W1:Y:S02]  /*7b90*/  @P0 LDS.128 R36, [R0+0x200] ;  /* 0x0002000000240984 */ /* 0x0006640000000c00 */
.L_x_130:
[----:B------:R-:W-:Y:S05]  /*7ba0*/  BSYNC B1 ;  /* 0x0000000000017941 */ /* 0x000fea0003800000 */
.L_x_129:
[----:B---3--:R-:W-:Y:S05]  /*7bb0*/  VIADD R0, R25, 0x20 ;  /* 0x0000002019007836 */ /* 0x008fea0000000000 */
[----:B------:R-:W-:Y:S04]  /*7bc0*/  SHF.R.U32.HI R0, RZ, 0x15, R0 ;  /* 0x00000015ff007819 */ /* 0x000fe80000011600 */
[----:B------:R-:W-:Y:S11]  /*7bd0*/  LOP3.LUT P0, RZ, R0, 0x3, R51, 0x48, !PT ;  /* 0x0000000300ff7812 */ /* 0x000ff60007804833 */
[----:B------:R-:W-:Y:S02]  /*7be0*/  @!UPT UIADD3 URZ, UPT, UPT, URZ, URZ, URZ ;  /* 0x000000fffffff290 */ /* 0x000fe4000fffe0ff */
[----:B------:R-:W-:Y:S05]  /*7bf0*/  @!P0 BRA `(.L_x_134) ;  /* 0x0000000000408947 */ /* 0x000fea0003800000 */
[----:B------:R-:W3:Y:S01]  /*7c00*/  LDCU.64 UR8, c[0x4][0x70] ;  /* 0x01000e00ff0877ac */ /* 0x000ee20008000a00 */
[----:B------:R-:W-:Y:S01]  /*7c10*/  MOV R3, 0x0 ;  /* 0x0000000000037802 */ /* 0x000fe20000000f00 */
[----:B------:R-:W-:Y:S02]  /*7c20*/  HFMA2 R12, -RZ, RZ, 0, 5.9604644775390625e-08 ;  /* 0x00000001ff0c7431 */ /* 0x000fe400000001ff */
[----:B-1----:R-:W-:Y:S02]  /*7c30*/  IMAD.MOV.U32 R8, RZ, RZ, 0x192 ;  /* 0x00000192ff087424 */ /* 0x002fe400078e00ff */
[----:B------:R-:W-:Y:S01]  /*7c40*/  IMAD.MOV.U32 R13, RZ, RZ, RZ ;  /* 0x000000ffff0d7224 */ /* 0x000fe200078e00ff */
[----:B------:R-:W1:Y:S01]  /*7c50*/  LDCU.64 UR6, c[0x4][0x78] ;  /* 0x01000f00ff0677ac */ /* 0x000e620008000a00 */
[----:B--2---:R-:W2:Y:S01]  /*7c60*/  LDC.64 R2, c[0x4][R3] ;  /* 0x0100000003027b82 */ /* 0x004ea20000000a00 */
[----:B------:R-:W5:Y:S01]  /*7c70*/  LDCU.64 UR4, c[0x4][0x10] ;  /* 0x01000200ff0477ac */ /* 0x000f620008000a00 */
[----:B---3--:R-:W-:Y:S01]  /*7c80*/  MOV R5, UR9 ;  /* 0x0000000900057c02 */ /* 0x008fe20008000f00 */
[----:B------:R-:W-:Y:S01]  /*7c90*/  IMAD.U32 R4, RZ, RZ, UR8 ;  /* 0x00000008ff047e24 */ /* 0x000fe2000f8e00ff */
[----:B-1----:R-:W-:Y:S01]  /*7ca0*/  MOV R7, UR7 ;  /* 0x0000000700077c02 */ /* 0x002fe20008000f00 */
[----:B------:R-:W-:Y:S01]  /*7cb0*/  IMAD.U32 R6, RZ, RZ, UR6 ;  /* 0x00000006ff067e24 */ /* 0x000fe2000f8e00ff */
[----:B-----5:R-:W-:Y:S01]  /*7cc0*/  MOV R11, UR5 ;  /* 0x00000005000b7c02 */ /* 0x020fe20008000f00 */
[----:B------:R-:W-:Y:S02]  /*7cd0*/  IMAD.U32 R10, RZ, RZ, UR4 ;  /* 0x00000004ff0a7e24 */ /* 0x000fe4000f8e00ff */
[----:B------:R-:W-:Y:S07]  /*7ce0*/  LEPC R20, `(.L_x_134) ;  /* 0x000000001014794e */ /* 0x000fee0000000000 */
[----:B--2-4-:R-:W-:Y:S05]  /*7cf0*/  CALL.ABS.NOINC R2 ;  /* 0x0000000002007343 */ /* 0x014fea0003c00000 */
.L_x_134:
[----:B------:R-:W-:Y:S01]  /*7d00*/  ISETP.NE.AND P6, PT, R62, RZ, PT ;  /* 0x000000ff3e00720c */ /* 0x000fe20003fc5270 */
[----:B------:R-:W-:Y:S05]  /*7d10*/  WARPSYNC.ALL ;  /* 0x0000000000007948 */ /* 0x000fea0003800000 */
[----:B------:R-:W-:Y:S01]  /*7d20*/  R2UR UR4, R25 ;  /* 0x00000000190472ca */ /* 0x000fe200000e0000 */
[----:B----4-:R-:W-:Y:S01]  /*7d30*/  HADD2.F32 R3, -RZ, R28.H0_H0 ;  /* 0x2000001cff037230 */ /* 0x010fe20000004100 */
[----:B------:R-:W-:Y:S01]  /*7d40*/  ISETP.NE.AND P0, PT, R61, RZ, PT ;  /* 0x000000ff3d00720c */ /* 0x000fe20003f05270 */
[----:B------:R-:W-:Y:S01]  /*7d50*/  HADD2.F32 R20, -RZ, R30.H0_H0 ;  /* 0x2000001eff147230 */ /* 0x000fe20000004100 */
[----:B------:R-:W-:Y:S09]  /*7d60*/  BSSY.RECONVERGENT B0, `(.L_x_135) ;  /* 0x0000058000007945 */ /* 0x000ff20003800200 */
[----:B-12---:R-:W1:Y:S02]  /*7d70*/  LDTM.x16 R4, tmem[UR4+0x20] ;  /* 0x00002004000479ee */ /* 0x006e640008240000 */
        /* <DEDUP_REMOVED lines=59> */
[----:B------:R-:W-:Y:S02]  /*8130*/  LEA R3, R26, UR43, 0x3 ;  /* 0x0000002b1a037c11 */ /* 0x000fe4000f8e18ff */
        /* <DEDUP_REMOVED lines=8> */
[----:B------:R-:W-:Y:S01]  /*81c0*/  @P6 SHF.L.U32 R2, R60, 0x1f, RZ ;  /* 0x0000001f3c026819 */ /* 0x000fe200000006ff */
        /* <DEDUP_REMOVED lines=17> */
.L_x_136:
[----:B------:R-:W-:Y:S05]  /*82e0*/  BSYNC.RECONVERGENT B0 ;  /* 0x0000000000007941 */ /* 0x000fea0003800200 */
.L_x_135:
        /* <DEDUP_REMOVED lines=19> */
.L_x_140:
[----:B------:R-:W-:Y:S05]  /*8420*/  BSYNC B0 ;  /* 0x0000000000007941 */ /* 0x000fea0003800000 */
.L_x_139:
[----:B------:R-:W-:Y:S11]  /*8430*/  ISETP.NE.AND P0, PT, R65, RZ, PT ;  /* 0x000000ff4100720c */ /* 0x000ff60003f05270 */
[----:B------:R-:W-:Y:S02]  /*8440*/  @!UPT UIADD3 URZ, UPT, UPT, URZ, URZ, URZ ;  /* 0x000000fffffff290 */ /* 0x000fe4000fffe0ff */
[----:B------:R3:W4:Y:S04]  /*8450*/  @P0 LDS.128 R28, [R26+UR43+0x200] ;  /* 0x0002002b1a1c0984 */ /* 0x0007280008000c00 */
[----:B------:R3:W1:Y:S02]  /*8460*/  @P0 LDS.128 R36, [R66+0x200] ;  /* 0x0002000042240984 */ /* 0x0006640000000c00 */
.L_x_138:
[----:B------:R-:W-:Y:S05]  /*8470*/  BSYNC B1 ;  /* 0x0000000000017941 */ /* 0x000fea0003800000 */
.L_x_137:
[----:B--2---:R-:W-:Y:S05]  /*8480*/  VIADD R0, R25, 0x30 ;  /* 0x0000003019007836 */ /* 0x004fea0000000000 */
[----:B------:R-:W-:Y:S04]  /*8490*/  SHF.R.U32.HI R0, RZ, 0x15, R0 ;  /* 0x00000015ff007819 */ /* 0x000fe80000011600 */
[----:B------:R-:W-:Y:S11]  /*84a0*/  LOP3.LUT P0, RZ, R0, 0x3, R51, 0x48, !PT ;  /* 0x0000000300ff7812 */ /* 0x000ff60007804833 */
[----:B------:R-:W-:Y:S02]  /*84b0*/  @!UPT UIADD3 URZ, UPT, UPT, URZ, URZ, URZ ;  /* 0x000000fffffff290 */ /* 0x000fe4000fffe0ff */
[----:B------:R-:W-:Y:S05]  /*84c0*/  @!P0 BRA `(.L_x_142) ;  /* 0x0000000000408947 */ /* 0x000fea0003800000 */
[----:B------:R-:W2:Y:S01]  /*84d0*/  LDCU.64 UR8, c[0x4][0x70] ;  /* 0x01000e00ff0877ac */ /* 0x000ea20008000a00 */
[----:B------:R-:W-:Y:S01]  /*84e0*/  MOV R3, 0x0 ;  /* 0x0000000000037802 */ /* 0x000fe20000000f00 */
        /* <DEDUP_REMOVED lines=14> */
.L_x_142:
[----:B------:R-:W-:Y:S01]  /*85d0*/  ISETP.NE.AND P0, PT, R61, RZ, PT ;  /* 0x000000ff3d00720c */ /* 0x000fe20003f05270 */
[----:B------:R-:W-:Y:S05]  /*85e0*/  WARPSYNC.ALL ;  /* 0x0000000000007948 */ /* 0x000fea0003800000 */
[----:B------:R-:W-:Y:S01]  /*85f0*/  R2UR UR4, R25 ;  /* 0x00000000190472ca */ /* 0x000fe200000e0000 */
[--C-:B----4-:R-:W-:Y:S01]  /*8600*/  HADD2.F32 R20, -RZ, R28.reuse.H0_H0 ;  /* 0x2000001cff147230 */ /* 0x110fe20000004100 */
[----:B------:R-:W-:Y:S01]  /*8610*/  IADD3 R54, PT, PT, R54, 0xf0, RZ ;  /* 0x000000f036367810 */ /* 0x000fe20007ffe0ff */
[----:B------:R-:W-:Y:S01]  /*8620*/  HADD2.F32 R21, -RZ, R28.H1_H1 ;  /* 0x3000001cff157230 */ /* 0x000fe20000004100 */
[----:B------:R-:W-:Y:S01]  /*8630*/  BSSY.RECONVERGENT B0, `(.L_x_143) ;  /* 0x0000054000007945 */ /* 0x000fe20003800200 */
[--C-:B------:R-:W-:Y:S01]  /*8640*/  HADD2.F32 R25, -RZ, R29.reuse.H0_H0 ;  /* 0x2000001dff197230 */ /* 0x100fe20000004100 */
[----:B------:R-:W-:Y:S01]  /*8650*/  LOP3.LUT R54, R54, 0xfefffff8, RZ, 0xc0, !PT ;  /* 0xfefffff836367812 */ /* 0x000fe200078ec0ff */
[----:B---3--:R-:W-:Y:S02]  /*8660*/  HADD2.F32 R26, -RZ, R29.H1_H1 ;  /* 0x3000001dff1a7230 */ /* 0x008fe40000004100 */
[--C-:B------:R-:W-:Y:S02]  /*8670*/  HADD2.F32 R28, -RZ, R30.reuse.H0_H0 ;  /* 0x2000001eff1c7230 */ /* 0x100fe40000004100 */
[----:B------:R-:W-:Y:S02]  /*8680*/  HADD2.F32 R29, -RZ, R30.H1_H1 ;  /* 0x3000001eff1d7230 */ /* 0x000fe40000004100 */
[----:B-1----:R-:W1:Y:S01]  /*8690*/  LDTM.x16 R4, tmem[UR4+0x30] ;  /* 0x00003004000479ee */ /* 0x002e620008240000 */
[----:B------:R-:W-:Y:S01]  /*86a0*/  NOP ;  /* 0x0000000000007918 */ /* 0x000fe20000000000 */
[----:B-1----:R1:W-:Y:S01]  /*86b0*/  SYNCS.ARRIVE.TRANS64.RED.A1T0 RZ, [R54+URZ], RZ ;  /* 0x000000ff36ff79a7 */ /* 0x0023e200081004ff */
[--C-:B------:R-:W-:Y:S02]  /*86c0*/  HADD2.F32 R30, -RZ, R31.reuse.H0_H0 ;  /* 0x2000001fff1e7230 */ /* 0x100fe40000004100 */
[----:B------:R-:W-:Y:S02]  /*86d0*/  HADD2.F32 R31, -RZ, R31.H1_H1 ;  /* 0x3000001fff1f7230 */ /* 0x000fe40000004100 */
        /* <DEDUP_REMOVED lines=8> */
[C---:B------:R-:W-:Y:S01]  /*8760*/  FMUL R4, R24.reuse, R4 ;  /* 0x0000000418047220 */ /* 0x040fe20000400000 */
[C---:B------:R-:W-:Y:S01]  /*8770*/  FMUL R5, R24.reuse, R5 ;  /* 0x0000000518057220 */ /* 0x040fe20000400000 */
[C---:B------:R-:W-:Y:S01]  /*8780*/  FMUL R6, R24.reuse, R6 ;  /* 0x0000000618067220 */ /* 0x040fe20000400000 */
[C---:B------:R-:W-:Y:S01]  /*8790*/  FMUL R7, R24.reuse, R7 ;  /* 0x0000000718077220 */ /* 0x040fe20000400000 */
[C---:B------:R-:W-:Y:S01]  /*87a0*/  FFMA R4, R27.reuse, R20, R4 ;  /* 0x000000141b047223 */ /* 0x040fe20000000004 */
        /* <DEDUP_REMOVED lines=15> */
[C---:B------:R-:W-:Y:S01]  /*88a0*/  FMUL R12, R24.reuse, R16 ;  /* 0x00000010180c7220 */ /* 0x040fe20000400000 */
[C---:B------:R-:W-:Y:S01]  /*88b0*/  FFMA R0, R27.reuse, R32, R0 ;  /* 0x000000201b007223 */ /* 0x040fe20000000000 */
[C---:B------:R-:W-:Y:S01]  /*88c0*/  FMUL R13, R24.reuse, R17 ;  /* 0x00000011180d7220 */ /* 0x040fe20000400000 */
[----:B------:R-:W-:Y:S01]  /*88d0*/  FFMA R2, R27, R33, R2 ;  /* 0x000000211b027223 */ /* 0x000fe20000000002 */
[----:B------:R-:W-:Y:S01]  /*88e0*/  F2FP.F16.F32.PACK_AB R4, R5, R4 ;  /* 0x000000040504723e */ /* 0x000fe200000000ff */
[C---:B------:R-:W-:Y:S01]  /*88f0*/  FMUL R14, R24.reuse, R18 ;  /* 0x00000012180e7220 */ /* 0x040fe20000400000 */
[----:B------:R-:W-:Y:S01]  /*8900*/  FFMA R3, R27, R34, R3 ;  /* 0x000000221b037223 */ /* 0x000fe20000000003 */
[----:B------:R-:W-:Y:S01]  /*8910*/  F2FP.F16.F32.PACK_AB R5, R7, R6 ;  /* 0x000000060705723e */ /* 0x000fe200000000ff */
[----:B------:R-:W-:Y:S01]  /*8920*/  FFMA R15, R27, R35, R15 ;  /* 0x000000231b0f7223 */ /* 0x000fe2000000000f */
[----:B------:R-:W-:Y:S01]  /*8930*/  FMUL R19, R24, R19 ;  /* 0x0000001318137220 */ /* 0x000fe20000400000 */
[----:B------:R-:W-:Y:S01]  /*8940*/  F2FP.F16.F32.PACK_AB R6, R9, R8 ;  /* 0x000000080906723e */ /* 0x000fe200000000ff */
[----:B------:R-:W-:Y:S01]  /*8950*/  FFMA R12, R27, R36, R12 ;  /* 0x000000241b0c7223 */ /* 0x000fe2000000000c */
[----:B------:R-:W-:Y:S01]  /*8960*/  F2FP.F16.F32.PACK_AB R7, R11, R10 ;  /* 0x0000000a0b07723e */ /* 0x000fe200000000ff */
[C---:B------:R-:W-:Y:S01]  /*8970*/  FFMA R13, R27.reuse, R37, R13 ;  /* 0x000000251b0d7223 */ /* 0x040fe2000000000d */
[C---:B------:R-:W-:Y:S01]  /*8980*/  FFMA R14, R27.reuse, R38, R14 ;  /* 0x000000261b0e7223 */ /* 0x040fe2000000000e */
[----:B------:R-:W-:Y:S01]  /*8990*/  FFMA R19, R27, R39, R19 ;  /* 0x000000271b137223 */ /* 0x000fe20000000013 */
[----:B------:R-:W-:Y:S01]  /*89a0*/  F2FP.F16.F32.PACK_AB R16, R2, R0 ;  /* 0x000000000210723e */ /* 0x000fe200000000ff */
[----:B------:R1:W-:Y:S01]  /*89b0*/  STS.128 [R57+UR43+0x3200], R4 ;  /* 0x0032000439007988 */ /* 0x0003e20008000c2b */
        /* <DEDUP_REMOVED lines=27> */
.L_x_144:
[----:B------:R-:W-:Y:S05]  /*8b70*/  BSYNC.RECONVERGENT B0 ;  /* 0x0000000000007941 */ /* 0x000fea0003800200 */
.L_x_143:
[----:B------:R-:W-:Y:S01]  /*8b80*/  BAR.SYNC.DEFER_BLOCKING 0x1, 0x80 ;  /* 0x0042000000007b1d */ /* 0x000fe20000010000 */
[----:B------:R-:W-:Y:S01]  /*8b90*/  UISETP.NE.AND UP0, UPT, UR52, -0x4, UPT ;  /* 0xfffffffc3400788c */ /* 0x000fe2000bf05270 */
[----:B------:R-:W-:Y:S08]  /*8ba0*/  IADD3 R22, PT, PT, R22, 0x1, RZ ;  /* 0x0000000116167810 */ /* 0x000ff00007ffe0ff */
[----:B------:R-:W-:Y:S05]  /*8bb0*/  BRA.U !UP0, `(.L_x_145) ;  /* 0x0000000108287547 */ /* 0x000fea000b800000 */
[----:B------:R-:W-:Y:S01]  /*8bc0*/  ISETP.NE.AND P0, PT, R62, RZ, PT ;  /* 0x000000ff3e00720c */ /* 0x000fe20003f05270 */
[----:B------:R-:W-:Y:S01]  /*8bd0*/  IMAD.U32 R2, RZ, RZ, UR46 ;  /* 0x0000002eff027e24 */ /* 0x000fe2000f8e00ff */
[----:B------:R-:W-:Y:S01]  /*8be0*/  UIADD3 UR4, UPT, UPT, UR46, 0x1, URZ ;  /* 0x000000012e047890 */ /* 0x000fe2000fffe0ff */
[----:B------:R-:W-:Y:S03]  /*8bf0*/  IMAD.U32 R0, RZ, RZ, UR47 ;  /* 0x0000002fff007e24 */ /* 0x000fe6000f8e00ff */
[----:B------:R-:W-:Y:S04]  /*8c00*/  UISETP.NE.AND UP0, UPT, UR4, 0x4, UPT ;  /* 0x000000040400788c */ /* 0x000fe8000bf05270 */
[----:B------:R-:W-:Y:S03]  /*8c10*/  USEL UR46, UR4, URZ, UP0 ;  /* 0x000000ff042e7287 */ /* 0x000fe60008000000 */
[----:B------:R-:W-:Y:S05]  /*8c20*/  @P0 LEA R2, R2, UR43, 0x3 ;  /* 0x0000002b02020c11 */ /* 0x000fea000f8e18ff */
[----:B------:R-:W-:Y:S05]  /*8c30*/  @P0 VIADD R2, R2, 0x80 ;  /* 0x0000008002020836 */ /* 0x000fea0000000000 */
[----:B------:R-:W-:Y:S04]  /*8c40*/  @P0 PRMT R0, R0, 0x654, R2 ;  /* 0x0000065400000816 */ /* 0x000fe80000000002 */
[----:B------:R2:W-:Y:S03]  /*8c50*/  @P0 SYNCS.ARRIVE.TRANS64.RED.A1T0 RZ, [R0+URZ], RZ ;  /* 0x000000ff00ff09a7 */ /* 0x0005e600081004ff */
.L_x_145:
[----:B------:R-:W-:Y:S01]  /*8c60*/  R2UR UR4, R52 ;  /* 0x00000000340472ca */ /* 0x000fe200000e0000 */
[----:B------:R-:W-:Y:S01]  /*8c70*/  UISETP.NE.AND UP0, UPT, UR62, URZ, UPT ;  /* 0x000000ff3e00728c */ /* 0x000fe2000bf05270 */
[----:B------:R-:W-:Y:S01]  /*8c80*/  ISETP.NE.AND P0, PT, R56, 0x2, PT ;  /* 0x000000023800780c */ /* 0x000fe20003f05270 */
[----:B------:R-:W-:Y:S01]  /*8c90*/  UIADD3 UR20, UPT, UPT, UR37, UR63, URZ ;  /* 0x0000003f25147290 */ /* 0x000fe2000fffe0ff */
[----:B------:R-:W-:Y:S01]  /*8ca0*/  ISETP.NE.AND P1, PT, R22, 0x4, PT ;  /* 0x000000041600780c */ /* 0x000fe20003f25270 */
[----:B------:R-:W-:Y:S01]  /*8cb0*/  UIADD3 UR52, UPT, UPT, UR52, 0x4, URZ ;  /* 0x0000000434347890 */ /* 0x000fe2000fffe0ff */
[----:B------:R-:W-:Y:S01]  /*8cc0*/  SEL R2, RZ, 0x1, P0 ;  /* 0x00000001ff027807 */ /* 0x000fe20000000000 */
[----:B------:R-:W-:Y:S01]  /*8cd0*/  UMOV UR36, UR61 ;  /* 0x0000003d00247c82 */ /* 0x000fe20008000000 */
[----:B--2---:R-:W-:Y:S02]  /*8ce0*/  SEL R0, RZ, 0x1, P1 ;  /* 0x00000001ff007807 */ /* 0x004fe40000800000 */
[----:B------:R-:W-:Y:S02]  /*8cf0*/  LOP3.LUT R58, R58, R2, RZ, 0x3c, !PT ;  /* 0x000000023a3a7212 */ /* 0x000fe400078e3cff */
[----:B------:R-:W-:Y:S01]  /*8d00*/  LOP3.LUT R59, R59, R0, RZ, 0x3c, !PT ;  /* 0x000000003b3b7212 */ /* 0x000fe200078e3cff */
[----:B------:R-:W-:Y:S01]  /*8d10*/  UIADD3 UR24, UPT, UPT, UR38, UR4, URZ ;  /* 0x0000000426187290 */ /* 0x000fe2000fffe0ff */
[----:B------:R-:W-:Y:S02]  /*8d20*/  SEL R56, R56, RZ, P0 ;  /* 0x000000ff38387207 */ /* 0x000fe40000000000 */
[----:B------:R-:W-:Y:S01]  /*8d30*/  SEL R22, R22, RZ, P1 ;  /* 0x000000ff16167207 */ /* 0x000fe20000800000 */
[----:B------:R-:W-:Y:S08]  /*8d40*/  BRA.U UP0, `(.L_x_146) ;  /* 0xffffffcd00787547 */ /* 0x000ff0000b83ffff */
[----:B------:R-:W2:Y:S01]  /*8d50*/  LDCU.64 UR4, c[0x0][0x888] ;  /* 0x00011100ff0477ac */ /* 0x000ea20008000a00 */
[----:B------:R-:W3:Y:S01]  /*8d60*/  LDCU.64 UR6, c[0x0][0x890] ;  /* 0x00011200ff0677ac */ /* 0x000ee20008000a00 */
[----:B--2---:R-:W-:Y:S02]  /*8d70*/  ISETP.NE.U32.AND P2, PT, RZ, UR4, PT ;  /* 0x00000004ff007c0c */ /* 0x004fe4000bf45070 */
[----:B---3--:R-:W-:Y:S02]  /*8d80*/  ISETP.NE.U32.AND P1, PT, RZ, UR6, PT ;  /* 0x00000006ff007c0c */ /* 0x008fe4000bf25070 */
[----:B------:R-:W-:Y:S02]  /*8d90*/  ISETP.NE.AND.EX P2, PT, RZ, UR5, PT, P2 ;  /* 0x00000005ff007c0c */ /* 0x000fe4000bf45320 */
[----:B------:R-:W-:-:S13]  /*8da0*/  ISETP.NE.AND.EX P0, PT, RZ, UR7, PT, P1 ;  /* 0x00000007ff007c0c */ /* 0x000fda000bf05310 */
[----:B------:R-:W-:Y:S05]  /*8db0*/  @P2 BRA P0, `(.L_x_147) ;  /* 0x00000000003c2947 */ /* 0x000fea0000000000 */
[----:B------:R-:W-:-:S13]  /*8dc0*/  ISETP.NE.AND.EX P1, PT, RZ, UR7, PT, P1 ;  /* 0x00000007ff007c0c */ /* 0x000fda000bf25310 */
[----:B------:R-:W-:Y:S05]  /*8dd0*/  @P1 BRA `(.L_x_148) ;  /* 0x00000000000c1947 */ /* 0x000fea0003800000 */
[----:B------:R-:W-:-:S13]  /*8de0*/  FSETP.NEU.AND P0, PT, R27, RZ, PT ;  /* 0x000000ff1b00720b */ /* 0x000fda0003f0d000 */
[----:B------:R-:W-:Y:S05]  /*8df0*/  @!P0 EXIT ;  /* 0x000000000000894d */ /* 0x000fea0003800000 */
[----:B------:R-:W-:Y:S05]  /*8e00*/  BRA `(.L_x_147) ;  /* 0x0000000000287947 */ /* 0x000fea0003800000 */
.L_x_148:
[----:B------:R-:W-:Y:S01]  /*8e10*/  ISETP.NE.AND P0, PT, R55, RZ, PT ;  /* 0x000000ff3700720c */ /* 0x000fe20003f05270 */
[----:B------:R-:W-:-:S12]  /*8e20*/  BSSY.RECONVERGENT B0, `(.L_x_147) ;  /* 0x0000008000007945 */ /* 0x000fd80003800200 */
[----:B------:R-:W-:Y:S05]  /*8e30*/  @P0 BRA `(.L_x_149) ;  /* 0x0000000000100947 */ /* 0x000fea0003800000 */
[----:B------:R-:W-:-:S04]  /*8e40*/  ISETP.NE.U32.AND P0, PT, RZ, UR4, PT ;  /* 0x00000004ff007c0c */ /* 0x000fc8000bf05070 */
[----:B------:R-:W-:-:S13]  /*8e50*/  ISETP.NE.AND.EX P0, PT, RZ, UR5, PT, P0 ;  /* 0x00000005ff007c0c */ /* 0x000fda000bf05300 */
[----:B------:R-:W-:Y:S05]  /*8e60*/  @!P0 EXIT ;  /* 0x000000000000894d */ /* 0x000fea0003800000 */
[----:B------:R-:W-:Y:S05]  /*8e70*/  BRA `(.L_x_150) ;  /* 0x0000000000087947 */ /* 0x000fea0003800000 */
.L_x_149:
[----:B------:R-:W-:-:S13]  /*8e80*/  FSETP.NEU.AND P0, PT, R27, RZ, PT ;  /* 0x000000ff1b00720b */ /* 0x000fda0003f0d000 */
[----:B------:R-:W-:Y:S05]  /*8e90*/  @!P0 EXIT ;  /* 0x000000000000894d */ /* 0x000fea0003800000 */
.L_x_150:
[----:B------:R-:W-:Y:S05]  /*8ea0*/  BSYNC.RECONVERGENT B0 ;  /* 0x0000000000007941 */ /* 0x000fea0003800200 */
.L_x_147:
[----:B------:R-:W-:Y:S01]  /*8eb0*/  ULEA UR6, UR46, UR43, 0x3 ;  /* 0x0000002b2e067291 */ /* 0x000fe2000f8e18ff */
[----:B------:R-:W-:-:S04]  /*8ec0*/  DEPBAR.LE SB0, 0x0 ;  /* 0x000080000000791a */ /* 0x000fc80000000000 */
[----:B------:R-:W-:-:S04]  /*8ed0*/  UIADD3 UR6, UPT, UPT, UR6, 0x80, URZ ;  /* 0x0000008006067890 */ /* 0x000fc8000fffe0ff */
[----:B------:R-:W-:-:S09]  /*8ee0*/  UPRMT UR6, UR47, 0x654, UR6 ;  /* 0x000006542f067896 */ /* 0x000fd20008000006 */
[----:B------:R-:W-:Y:S01]  /*8ef0*/  SYNCS.ARRIVE.TRANS64.RED.A1T0 RZ, [UR6], RZ ;  /* 0x000000ffffff79a7 */ /* 0x000fe20008100406 */
[----:B------:R-:W-:Y:S05]  /*8f00*/  EXIT ;  /* 0x000000000000794d */ /* 0x000fea0003800000 */
.L_x_24:
[----:B--2---:R2:W3:Y:S02]  /*8f10*/  SYNCS.PHASECHK.TRANS64.TRYWAIT P0, [R0+URZ+0x120], R2 ;  /* 0x00012002000075a7 */ /* 0x0044e400080011ff */
[----:B---3--:R-:W-:Y:S05]  /*8f20*/  @!P0 NANOSLEEP.SYNCS 0x989680 ;  /* 0x009896800000895d */ /* 0x008fea0003900000 */
[----:B------:R-:W3:Y:S02]  /*8f30*/  @!P0 SYNCS.PHASECHK.TRANS64 P0, [R0+URZ+0x120], R2 ;  /* 0x00012002000085a7 */ /* 0x000ee400080010ff */
[----:B---3--:R-:W-:Y:S05]  /*8f40*/  @!P0 BRA `(.L_x_24) ;  /* 0xfffffffc00f08947 */ /* 0x008fea000383ffff */
[----:B------:R-:W-:Y:S05]  /*8f50*/  BRA `(.L_x_151) ;  /* 0xffffff8800d87947 */ /* 0x000fea000383ffff */
.L_x_27:
[----:B-1----:R-:W-:-:S07]  /*8f60*/  MOV R0, UR33 ;  /* 0x0000002100007c02 */ /* 0x002fce0008000f00 */
.L_x_152:
[----:B-1----:R1:W2:Y:S02]  /*8f70*/  SYNCS.PHASECHK.TRANS64.TRYWAIT P0, [R0+URZ+0x30], R3 ;  /* 0x00003003000075a7 */ /* 0x0022a400080011ff */
[----:B--2---:R-:W-:Y:S05]  /*8f80*/  @!P0 NANOSLEEP.SYNCS 0x989680 ;  /* 0x009896800000895d */ /* 0x004fea0003900000 */
[----:B------:R-:W2:Y:S02]  /*8f90*/  @!P0 SYNCS.PHASECHK.TRANS64 P0, [R0+URZ+0x30], R3 ;  /* 0x00003003000085a7 */ /* 0x000ea400080010ff */
[----:B--2---:R-:W-:Y:S05]  /*8fa0*/  @!P0 BRA `(.L_x_152) ;  /* 0xfffffffc00f08947 */ /* 0x004fea000383ffff */
[----:B------:R-:W-:Y:S05]  /*8fb0*/  BRA `(.L_x_26) ;  /* 0xffffff8c00307947 */ /* 0x000fea000383ffff */
.L_x_34:
[----:B-1----:R-:W-:-:S07]  /*8fc0*/  MOV R0, UR17 ;  /* 0x0000001100007c02 */ /* 0x002fce0008000f00 */
.L_x_153:
[----:B-1----:R1:W2:Y:S02]  /*8fd0*/  SYNCS.PHASECHK.TRANS64.TRYWAIT P0, [R0+URZ+0x30], R3 ;  /* 0x00003003000075a7 */ /* 0x0022a400080011ff */
[----:B--2---:R-:W-:Y:S05]  /*8fe0*/  @!P0 NANOSLEEP.SYNCS 0x989680 ;  /* 0x009896800000895d */ /* 0x004fea0003900000 */
[----:B------:R-:W2:Y:S02]  /*8ff0*/  @!P0 SYNCS.PHASECHK.TRANS64 P0, [R0+URZ+0x30], R3 ;  /* 0x00003003000085a7 */ /* 0x000ea400080010ff */
[----:B--2---:R-:W-:Y:S05]  /*9000*/  @!P0 BRA `(.L_x_153) ;  /* 0xfffffffc00f08947 */ /* 0x004fea000383ffff */
[----:B------:R-:W-:Y:S05]  /*9010*/  BRA `(.L_x_33) ;  /* 0xffffff8c00f07947 */ /* 0x000fea000383ffff */
.L_x_39:
[----:B-1----:R1:W2:Y:S02]  /*9020*/  SYNCS.PHASECHK.TRANS64.TRYWAIT P0, [R3+URZ+0xb0], R0 ;  /* 0x0000b000030075a7 */ /* 0x0022a400080011ff */
[----:B--2---:R-:W-:Y:S05]  /*9030*/  @!P0 NANOSLEEP.SYNCS 0x989680 ;  /* 0x009896800000895d */ /* 0x004fea0003900000 */
[----:B------:R-:W2:Y:S02]  /*9040*/  @!P0 SYNCS.PHASECHK.TRANS64 P0, [R3+URZ+0xb0], R0 ;  /* 0x0000b000030085a7 */ /* 0x000ea400080010ff */
[----:B--2---:R-:W-:Y:S05]  /*9050*/  @!P0 BRA `(.L_x_39) ;  /* 0xfffffffc00f08947 */ /* 0x004fea000383ffff */
[----:B------:R-:W-:Y:S05]  /*9060*/  BRA `(.L_x_154) ;  /* 0xffffff9000987947 */ /* 0x000fea000383ffff */
.L_x_43:
[----:B------:R-:W-:-:S07]  /*9070*/  MOV R0, UR4 ;  /* 0x0000000400007c02 */ /* 0x000fce0008000f00 */
.L_x_155:
[----:B-1----:R1:W2:Y:S02]  /*9080*/  SYNCS.PHASECHK.TRANS64.TRYWAIT P0, [R0+URZ], R2 ;  /* 0x00000002000075a7 */ /* 0x0022a400080011ff */
[----:B--2---:R-:W-:Y:S05]  /*9090*/  @!P0 NANOSLEEP.SYNCS 0x989680 ;  /* 0x009896800000895d */ /* 0x004fea0003900000 */
[----:B------:R-:W2:Y:S02]  /*90a0*/  @!P0 SYNCS.PHASECHK.TRANS64 P0, [R0+URZ], R2 ;  /* 0x00000002000085a7 */ /* 0x000ea400080010ff */
[----:B--2---:R-:W-:Y:S05]  /*90b0*/  @!P0 BRA `(.L_x_155) ;  /* 0xfffffffc00f08947 */ /* 0x004fea000383ffff */
[----:B------:R-:W-:Y:S05]  /*90c0*/  BRA `(.L_x_156) ;  /* 0xffffff9800407947 */ /* 0x000fea000383ffff */
.L_x_44:
[----:B------:R-:W-:-:S07]  /*90d0*/  MOV R0, UR5 ;  /* 0x0000000500007c02 */ /* 0x000fce0008000f00 */
.L_x_157:
[----:B-1----:R1:W2:Y:S02]  /*90e0*/  SYNCS.PHASECHK.TRANS64.TRYWAIT P0, [R0+URZ], R3 ;  /* 0x00000003000075a7 */ /* 0x0022a400080011ff */
[----:B--2---:R-:W-:Y:S05]  /*90f0*/  @!P0 NANOSLEEP.SYNCS 0x989680 ;  /* 0x009896800000895d */ /* 0x004fea0003900000 */
[----:B------:R-:W2:Y:S02]  /*9100*/  @!P0 SYNCS.PHASECHK.TRANS64 P0, [R0+URZ], R3 ;  /* 0x00000003000085a7 */ /* 0x000ea400080010ff */
[----:B--2---:R-:W-:Y:S05]  /*9110*/  @!P0 BRA `(.L_x_157) ;  /* 0xfffffffc00f08947 */ /* 0x004fea000383ffff */
[----:B------:R-:W-:Y:S05]  /*9120*/  BRA `(.L_x_158) ;  /* 0xffffff98004c7947 */ /* 0x000fea000383ffff */
.L_x_45:
[----:B------:R-:W-:-:S07]  /*9130*/  MOV R0, UR5 ;  /* 0x0000000500007c02 */ /* 0x000fce0008000f00 */
.L_x_159:
[----:B-1----:R1:W2:Y:S02]  /*9140*/  SYNCS.PHASECHK.TRANS64.TRYWAIT P0, [R0+URZ], R3 ;  /* 0x00000003000075a7 */ /* 0x0022a400080011ff */
[----:B--2---:R-:W-:Y:S05]  /*9150*/  @!P0 NANOSLEEP.SYNCS 0x989680 ;  /* 0x009896800000895d */ /* 0x004fea0003900000 */
[----:B------:R-:W2:Y:S02]  /*9160*/  @!P0 SYNCS.PHASECHK.TRANS64 P0, [R0+URZ], R3 ;  /* 0x00000003000085a7 */ /* 0x000ea400080010ff */
[----:B--2---:R-:W-:Y:S05]  /*9170*/  @!P0 BRA `(.L_x_159) ;  /* 0xfffffffc00f08947 */ /* 0x004fea000383ffff */
[----:B------:R-:W-:Y:S05]  /*9180*/  BRA `(.L_x_160) ;  /* 0xffffff9800587947 */ /* 0x000fea000383ffff */
.L_x_46:
[----:B------:R-:W-:-:S07]  /*9190*/  MOV R0, UR5 ;  /* 0x0000000500007c02 */ /* 0x000fce0008000f00 */
.L_x_161:
[----:B-1----:R1:W2:Y:S02]  /*91a0*/  SYNCS.PHASECHK.TRANS64.TRYWAIT P0, [R0+URZ], R3 ;  /* 0x00000003000075a7 */ /* 0x0022a400080011ff */
[----:B--2---:R-:W-:Y:S05]  /*91b0*/  @!P0 NANOSLEEP.SYNCS 0x989680 ;  /* 0x009896800000895d */ /* 0x004fea0003900000 */
[----:B------:R-:W2:Y:S02]  /*91c0*/  @!P0 SYNCS.PHASECHK.TRANS64 P0, [R0+URZ], R3 ;  /* 0x00000003000085a7 */ /* 0x000ea400080010ff */
[----:B--2---:R-:W-:Y:S05]  /*91d0*/  @!P0 BRA `(.L_x_161) ;  /* 0xfffffffc00f08947 */ /* 0x004fea000383ffff */
[----:B------:R-:W-:Y:S05]  /*91e0*/  BRA `(.L_x_162) ;  /* 0xffffff9800647947 */ /* 0x000fea000383ffff */
.L_x_47:
[----:B------:R-:W-:-:S07]  /*91f0*/  MOV R0, UR5 ;  /* 0x0000000500007c02 */ /* 0x000fce0008000f00 */
.L_x_163:
[----:B-1----:R1:W2:Y:S02]  /*9200*/  SYNCS.PHASECHK.TRANS64.TRYWAIT P0, [R0+URZ], R3 ;  /* 0x00000003000075a7 */ /* 0x0022a400080011ff */
[----:B--2---:R-:W-:Y:S05]  /*9210*/  @!P0 NANOSLEEP.SYNCS 0x989680 ;  /* 0x009896800000895d */ /* 0x004fea0003900000 */
[----:B------:R-:W2:Y:S02]  /*9220*/  @!P0 SYNCS.PHASECHK.TRANS64 P0, [R0+URZ], R3 ;  /* 0x00000003000085a7 */ /* 0x000ea400080010ff */
[----:B--2---:R-:W-:Y:S05]  /*9230*/  @!P0 BRA `(.L_x_163) ;  /* 0xfffffffc00f08947 */ /* 0x004fea000383ffff */
[----:B------:R-:W-:Y:S05]  /*9240*/  BRA `(.L_x_164) ;  /* 0xffffff9800707947 */ /* 0x000fea000383ffff */
.L_x_50:
[----:B--2---:R2:W3:Y:S02]  /*9250*/  SYNCS.PHASECHK.TRANS64.TRYWAIT P0, [R2+URZ+0x110], R4 ;  /* 0x00011004020075a7 */ /* 0x0044e400080011ff */
[----:B---3--:R-:W-:Y:S05]  /*9260*/  @!P0 NANOSLEEP.SYNCS 0x989680 ;  /* 0x009896800000895d */ /* 0x008fea0003900000 */
[----:B------:R-:W3:Y:S02]  /*9270*/  @!P0 SYNCS.PHASECHK.TRANS64 P0, [R2+URZ+0x110], R4 ;  /* 0x00011004020085a7 */ /* 0x000ee400080010ff */
[----:B---3--:R-:W-:Y:S05]  /*9280*/  @!P0 BRA `(.L_x_50) ;  /* 0xfffffffc00f08947 */ /* 0x008fea000383ffff */
[----:B------:R-:W-:Y:S05]  /*9290*/  BRA `(.L_x_165) ;  /* 0xffffff9800cc7947 */ /* 0x000fea000383ffff */
.L_x_51:
[----:B------:R-:W-:-:S07]  /*92a0*/  MOV R2, UR4 ;  /* 0x0000000400027c02 */ /* 0x000fce0008000f00 */
.L_x_166:
[----:B--2---:R2:W3:Y:S02]  /*92b0*/  SYNCS.PHASECHK.TRANS64.TRYWAIT P0, [R2+URZ+0xc0], R5 ;  /* 0x0000c005020075a7 */ /* 0x0044e400080011ff */
[----:B---3--:R-:W-:Y:S05]  /*92c0*/  @!P0 NANOSLEEP.SYNCS 0x989680 ;  /* 0x009896800000895d */ /* 0x008fea0003900000 */
[----:B------:R-:W3:Y:S02]  /*92d0*/  @!P0 SYNCS.PHASECHK.TRANS64 P0, [R2+URZ+0xc0], R5 ;  /* 0x0000c005020085a7 */ /* 0x000ee400080010ff */
[----:B---3--:R-:W-:Y:S05]  /*92e0*/  @!P0 BRA `(.L_x_166) ;  /* 0xfffffffc00f08947 */ /* 0x008fea000383ffff */
[----:B------:R-:W-:Y:S05]  /*92f0*/  BRA `(.L_x_167) ;  /* 0xffffff9800dc7947 */ /* 0x000fea000383ffff */
.L_x_52:
[----:B--2---:R2:W3:Y:S02]  /*9300*/  SYNCS.PHASECHK.TRANS64.TRYWAIT P1, [R2+URZ+0xb0], R4 ;  /* 0x0000b004020075a7 */ /* 0x0044e400080211ff */
[----:B---3--:R-:W-:Y:S05]  /*9310*/  @!P1 NANOSLEEP.SYNCS 0x989680 ;  /* 0x009896800000995d */ /* 0x008fea0003900000 */
[----:B------:R-:W3:Y:S02]  /*9320*/  @!P1 SYNCS.PHASECHK.TRANS64 P1, [R2+URZ+0xb0], R4 ;  /* 0x0000b004020095a7 */ /* 0x000ee400080210ff */
[----:B---3--:R-:W-:Y:S05]  /*9330*/  @!P1 BRA `(.L_x_52) ;  /* 0xfffffffc00f09947 */ /* 0x008fea000383ffff */
[----:B------:R-:W-:Y:S05]  /*9340*/  BRA `(.L_x_168) ;  /* 0xffffff9c000c7947 */ /* 0x000fea000383ffff */
.L_x_55:
[----:B------:R-:W-:-:S07]  /*9350*/  MOV R0, UR4 ;  /* 0x0000000400007c02 */ /* 0x000fce0008000f00 */
.L_x_169:
[----:B--2---:R2:W3:Y:S02]  /*9360*/  SYNCS.PHASECHK.TRANS64.TRYWAIT P0, [R0+URZ+0xc0], R2 ;  /* 0x0000c002000075a7 */ /* 0x0044e400080011ff */
[----:B---3--:R-:W-:Y:S05]  /*9370*/  @!P0 NANOSLEEP.SYNCS 0x989680 ;  /* 0x009896800000895d */ /* 0x008fea0003900000 */
[----:B------:R-:W3:Y:S02]  /*9380*/  @!P0 SYNCS.PHASECHK.TRANS64 P0, [R0+URZ+0xc0], R2 ;  /* 0x0000c002000085a7 */ /* 0x000ee400080010ff */
[----:B---3--:R-:W-:Y:S05]  /*9390*/  @!P0 BRA `(.L_x_169) ;  /* 0xfffffffc00f08947 */ /* 0x008fea000383ffff */
[----:B------:R-:W-:Y:S05]  /*93a0*/  BRA `(.L_x_54) ;  /* 0xffffff9c00607947 */ /* 0x000fea000383ffff */
.L_x_64:
[----:B--2---:R-:W-:-:S04]  /*93b0*/  MOV R5, UR5 ;  /* 0x0000000500057c02 */ /* 0x004fc80008000f00 */
[----:B------:R2:W3:Y:S03]  /*93c0*/  SYNCS.PHASECHK.TRANS64.TRYWAIT P0, [R5+URZ+0x8], R6 ;  /* 0x00000806050075a7 */ /* 0x0004e600080011ff */
[----:B---3--:R-:W-:Y:S05]  /*93d0*/  @!P0 NANOSLEEP.SYNCS 0x989680 ;  /* 0x009896800000895d */ /* 0x008fea0003900000 */
[----:B------:R-:W3:Y:S02]  /*93e0*/  @!P0 SYNCS.PHASECHK.TRANS64 P0, [R5+URZ+0x8], R6 ;  /* 0x00000806050085a7 */ /* 0x000ee400080010ff */
[----:B---3--:R-:W-:Y:S05]  /*93f0*/  @!P0 BRA `(.L_x_64) ;  /* 0xfffffffc00ec8947 */ /* 0x008fea000383ffff */
[----:B------:R-:W-:Y:S05]  /*9400*/  BRA `(.L_x_63) ;  /* 0xffffffa000147947 */ /* 0x000fea000383ffff */
.L_x_66:
[----:B------:R-:W-:Y:S01]  /*9410*/  BSSY B0, `(.L_x_170) ;  /* 0x0000006000007945 */ /* 0x000fe20003800000 */
[----:B------:R-:W-:-:S07]  /*9420*/  MOV R15, 0xffffffff ;  /* 0xffffffff000f7802 */ /* 0x000fce0000000f00 */
[----:B-12--5:R-:W-:Y:S05]  /*9430*/  WARPSYNC.COLLECTIVE R15, `(.L_x_171) ;  /* 0x000000000f0c7348 */ /* 0x026fea0003c00000 */
[----:B------:R-:W-:Y:S02]  /*9440*/  ELECT P6, UR79, PT ;  /* 0x00000000004f782f */ /* 0x000fe400038c0000 */
[----:B------:R-:W-:Y:S01]  /*9450*/  MOV R14, UR79 ;  /* 0x0000004f000e7c02 */ /* 0x000fe20008000f00 */
[----:B-12--5:R-:W-:Y:S10]  /*9460*/  ENDCOLLECTIVE ;  /* 0x000000000000791b */ /* 0x026ff40003800000 */
.L_x_171:
[----:B------:R-:W-:Y:S05]  /*9470*/  BSYNC B0 ;  /* 0x0000000000007941 */ /* 0x000fea0003800000 */
.L_x_170:
[----:B------:R-:W-:Y:S05]  /*9480*/  BRA `(.L_x_172) ;  /* 0xffffffa000447947 */ /* 0x000fea000383ffff */
.L_x_68:
[----:B--2---:R-:W-:-:S04]  /*9490*/  MOV R0, UR5 ;  /* 0x0000000500007c02 */ /* 0x004fc80008000f00 */
[----:B------:R2:W3:Y:S03]  /*94a0*/  SYNCS.PHASECHK.TRANS64.TRYWAIT P0, [R0+URZ+0x8], R4 ;  /* 0x00000804000075a7 */ /* 0x0004e600080011ff */
[----:B---3--:R-:W-:Y:S05]  /*94b0*/  @!P0 NANOSLEEP.SYNCS 0x989680 ;  /* 0x009896800000895d */ /* 0x008fea0003900000 */
[----:B------:R-:W3:Y:S02]  /*94c0*/  @!P0 SYNCS.PHASECHK.TRANS64 P0, [R0+URZ+0x8], R4 ;  /* 0x00000804000085a7 */ /* 0x000ee400080010ff */
[----:B---3--:R-:W-:Y:S05]  /*94d0*/  @!P0 BRA `(.L_x_68) ;  /* 0xfffffffc00ec8947 */ /* 0x008fea000383ffff */
[----:B------:R-:W-:Y:S05]  /*94e0*/  BRA `(.L_x_67) ;  /* 0xffffffa000487947 */ /* 0x000fea000383ffff */
.L_x_69:
[----:B-1----:R1:W2:Y:S02]  /*94f0*/  SYNCS.PHASECHK.TRANS64.TRYWAIT P0, [R0+URZ+0xb0], R4 ;  /* 0x0000b004000075a7 */ /* 0x0022a400080011ff */
[----:B--2---:R-:W-:Y:S05]  /*9500*/  @!P0 NANOSLEEP.SYNCS 0x989680 ;  /* 0x009896800000895d */ /* 0x004fea0003900000 */
[----:B------:R-:W2:Y:S02]  /*9510*/  @!P0 SYNCS.PHASECHK.TRANS64 P0, [R0+URZ+0xb0], R4 ;  /* 0x0000b004000085a7 */ /* 0x000ea400080010ff */
[----:B--2---:R-:W-:Y:S05]  /*9520*/  @!P0 BRA `(.L_x_69) ;  /* 0xfffffffc00f08947 */ /* 0x004fea000383ffff */
[----:B------:R-:W-:Y:S05]  /*9530*/  BRA `(.L_x_173) ;  /* 0xffffffa400307947 */ /* 0x000fea000383ffff */
.L_x_71:
[----:B------:R-:W-:-:S07]  /*9540*/  MOV R0, UR31 ;  /* 0x0000001f00007c02 */ /* 0x000fce0008000f00 */
.L_x_174:
[----:B-1----:R1:W2:Y:S02]  /*9550*/  SYNCS.PHASECHK.TRANS64.TRYWAIT P0, [R0+URZ+0xf0], R4 ;  /* 0x0000f004000075a7 */ /* 0x0022a400080011ff */
[----:B--2---:R-:W-:Y:S05]  /*9560*/  @!P0 NANOSLEEP.SYNCS 0x989680 ;  /* 0x009896800000895d */ /* 0x004fea0003900000 */
[----:B------:R-:W2:Y:S02]  /*9570*/  @!P0 SYNCS.PHASECHK.TRANS64 P0, [R0+URZ+0xf0], R4 ;  /* 0x0000f004000085a7 */ /* 0x000ea400080010ff */
[----:B--2---:R-:W-:Y:S05]  /*9580*/  @!P0 BRA `(.L_x_174) ;  /* 0xfffffffc00f08947 */ /* 0x004fea000383ffff */
[----:B------:R-:W-:Y:S05]  /*9590*/  BRA `(.L_x_175) ;  /* 0xffffffa4007c7947 */ /* 0x000fea000383ffff */
.L_x_74:
[----:B------:R-:W-:Y:S07]  /*95a0*/  MOV R0, UR5 ;  /* 0x0000000500007c02 */ /* 0x000fee0008000f00 */
.L_x_176:
[----:B-1----:R1:W2:Y:S02]  /*95b0*/  SYNCS.PHASECHK.TRANS64.TRYWAIT P0, [R0+URZ], R4 ;  /* 0x00000004000075a7 */ /* 0x0022a400080011ff */
[----:B--2---:R-:W-:Y:S05]  /*95c0*/  @!P0 NANOSLEEP.SYNCS 0x989680 ;  /* 0x009896800000895d */ /* 0x004fea0003900000 */
[----:B------:R-:W2:Y:S02]  /*95d0*/  @!P0 SYNCS.PHASECHK.TRANS64 P0, [R0+URZ], R4 ;  /* 0x00000004000085a7 */ /* 0x000ea400080010ff */
[----:B--2---:R-:W-:Y:S05]  /*95e0*/  @!P0 BRA `(.L_x_176) ;  /* 0xfffffffc00f08947 */ /* 0x004fea000383ffff */
[----:B------:R-:W-:Y:S05]  /*95f0*/  BRA `(.L_x_73) ;  /* 0xffffffa400907947 */ /* 0x000fea000383ffff */
.L_x_78:
[----:B-1----:R-:W-:-:S07]  /*9600*/  MOV R0, UR4 ;  /* 0x0000000400007c02 */ /* 0x002fce0008000f00 */
.L_x_177:
[----:B-1----:R1:W2:Y:S02]  /*9610*/  SYNCS.PHASECHK.TRANS64.TRYWAIT P0, [R0+URZ], R2 ;  /* 0x00000002000075a7 */ /* 0x0022a400080011ff */
[----:B--2---:R-:W-:Y:S05]  /*9620*/  @!P0 NANOSLEEP.SYNCS 0x989680 ;  /* 0x009896800000895d */ /* 0x004fea0003900000 */
[----:B------:R-:W2:Y:S02]  /*9630*/  @!P0 SYNCS.PHASECHK.TRANS64 P0, [R0+URZ], R2 ;  /* 0x00000002000085a7 */ /* 0x000ea400080010ff */
[----:B--2---:R-:W-:Y:S05]  /*9640*/  @!P0 BRA `(.L_x_177) ;  /* 0xfffffffc00f08947 */ /* 0x004fea000383ffff */
[----:B------:R-:W-:Y:S05]  /*9650*/  BRA `(.L_x_178) ;  /* 0xffffffa800847947 */ /* 0x000fea000383ffff */
.L_x_79:
[----:B------:R-:W-:-:S07]  /*9660*/  MOV R0, UR5 ;  /* 0x0000000500007c02 */ /* 0x000fce0008000f00 */
.L_x_179:
[----:B-1----:R1:W2:Y:S02]  /*9670*/  SYNCS.PHASECHK.TRANS64.TRYWAIT P0, [R0+URZ], R3 ;  /* 0x00000003000075a7 */ /* 0x0022a400080011ff */
[----:B--2---:R-:W-:Y:S05]  /*9680*/  @!P0 NANOSLEEP.SYNCS 0x989680 ;  /* 0x009896800000895d */ /* 0x004fea0003900000 */
[----:B------:R-:W2:Y:S02]  /*9690*/  @!P0 SYNCS.PHASECHK.TRANS64 P0, [R0+URZ], R3 ;  /* 0x00000003000085a7 */ /* 0x000ea400080010ff */
[----:B--2---:R-:W-:Y:S05]  /*96a0*/  @!P0 BRA `(.L_x_179) ;  /* 0xfffffffc00f08947 */ /* 0x004fea000383ffff */
[----:B------:R-:W-:Y:S05]  /*96b0*/  BRA `(.L_x_180) ;  /* 0xffffffa800907947 */ /* 0x000fea000383ffff */
.L_x_80:
[----:B------:R-:W-:-:S07]  /*96c0*/  MOV R0, UR5 ;  /* 0x0000000500007c02 */ /* 0x000fce0008000f00 */
.L_x_181:
[----:B-1----:R1:W2:Y:S02]  /*96d0*/  SYNCS.PHASECHK.TRANS64.TRYWAIT P0, [R0+URZ], R3 ;  /* 0x00000003000075a7 */ /* 0x0022a400080011ff */
[----:B--2---:R-:W-:Y:S05]  /*96e0*/  @!P0 NANOSLEEP.SYNCS 0x989680 ;  /* 0x009896800000895d */ /* 0x004fea0003900000 */
[----:B------:R-:W2:Y:S02]  /*96f0*/  @!P0 SYNCS.PHASECHK.TRANS64 P0, [R0+URZ], R3 ;  /* 0x00000003000085a7 */ /* 0x000ea400080010ff */
[----:B--2---:R-:W-:Y:S05]  /*9700*/  @!P0 BRA `(.L_x_181) ;  /* 0xfffffffc00f08947 */ /* 0x004fea000383ffff */
[----:B------:R-:W-:Y:S05]  /*9710*/  BRA `(.L_x_182) ;  /* 0xffffffa8009c7947 */ /* 0x000fea000383ffff */
.L_x_83:
[----:B------:R-:W-:-:S07]  /*9720*/  MOV R0, UR26 ;  /* 0x0000001a00007c02 */ /* 0x000fce0008000f00 */
.L_x_183:
[----:B-1----:R1:W2:Y:S02]  /*9730*/  SYNCS.PHASECHK.TRANS64.TRYWAIT P1, [R0+URZ+0x130], R2 ;  /* 0x00013002000075a7 */ /* 0x0022a400080211ff */
[----:B--2---:R-:W-:Y:S05]  /*9740*/  @!P1 NANOSLEEP.SYNCS 0x989680 ;  /* 0x009896800000995d */ /* 0x004fea0003900000 */
[----:B------:R-:W2:Y:S02]  /*9750*/  @!P1 SYNCS.PHASECHK.TRANS64 P1, [R0+URZ+0x130], R2 ;  /* 0x00013002000095a7 */ /* 0x000ea400080210ff */
[----:B--2---:R-:W-:Y:S05]  /*9760*/  @!P1 BRA `(.L_x_183) ;  /* 0xfffffffc00f09947 */ /* 0x004fea000383ffff */
[----:B------:R-:W-:Y:S05]  /*9770*/  BRA `(.L_x_184) ;  /* 0xffffffa800e87947 */ /* 0x000fea000383ffff */
.L_x_88:
[----:B---3--:R3:W4:Y:S02]  /*9780*/  SYNCS.PHASECHK.TRANS64.TRYWAIT P0, [R12+URZ+0xb0], R0 ;  /* 0x0000b0000c0075a7 */ /* 0x00872400080011ff */
[----:B----4-:R-:W-:Y:S05]  /*9790*/  @!P0 NANOSLEEP.SYNCS 0x989680 ;  /* 0x009896800000895d */ /* 0x010fea0003900000 */
[----:B------:R-:W4:Y:S02]  /*97a0*/  @!P0 SYNCS.PHASECHK.TRANS64 P0, [R12+URZ+0xb0], R0 ;  /* 0x0000b0000c0085a7 */ /* 0x000f2400080010ff */
[----:B----4-:R-:W-:Y:S05]  /*97b0*/  @!P0 BRA `(.L_x_88) ;  /* 0xfffffffc00f08947 */ /* 0x010fea000383ffff */
[----:B------:R-:W-:Y:S05]  /*97c0*/  BRA `(.L_x_185) ;  /* 0xffffffb000107947 */ /* 0x000fea000383ffff */
.L_x_91:
[----:B-1----:R-:W-:Y:S07]  /*97d0*/  MOV R0, UR21 ;  /* 0x0000001500007c02 */ /* 0x002fee0008000f00 */
.L_x_186:
[----:B-1----:R1:W3:Y:S02]  /*97e0*/  SYNCS.PHASECHK.TRANS64.TRYWAIT P2, [R0+URZ+0xa8], R6 ;  /* 0x0000a806000075a7 */ /* 0x0022e400080411ff */
[----:B---3--:R-:W-:Y:S05]  /*97f0*/  @!P2 NANOSLEEP.SYNCS 0x989680 ;  /* 0x009896800000a95d */ /* 0x008fea0003900000 */
[----:B------:R-:W3:Y:S02]  /*9800*/  @!P2 SYNCS.PHASECHK.TRANS64 P2, [R0+URZ+0xa8], R6 ;  /* 0x0000a8060000a5a7 */ /* 0x000ee400080410ff */
[----:B---3--:R-:W-:Y:S05]  /*9810*/  @!P2 BRA `(.L_x_186) ;  /* 0xfffffffc00f0a947 */ /* 0x008fea000383ffff */
[----:B------:R-:W-:Y:S05]  /*9820*/  BRA `(.L_x_90) ;  /* 0xffffffb400787947 */ /* 0x000fea000383ffff */
.L_x_94:
[----:B------:R-:W-:Y:S07]  /*9830*/  MOV R0, UR21 ;  /* 0x0000001500007c02 */ /* 0x000fee0008000f00 */
.L_x_187:
[----:B-1----:R1:W3:Y:S02]  /*9840*/  SYNCS.PHASECHK.TRANS64.TRYWAIT P0, [R0+URZ+0x80], R9 ;  /* 0x00008009000075a7 */ /* 0x0022e400080011ff */
[----:B---3--:R-:W-:Y:S05]  /*9850*/  @!P0 NANOSLEEP.SYNCS 0x989680 ;  /* 0x009896800000895d */ /* 0x008fea0003900000 */
[----:B------:R-:W3:Y:S02]  /*9860*/  @!P0 SYNCS.PHASECHK.TRANS64 P0, [R0+URZ+0x80], R9 ;  /* 0x00008009000085a7 */ /* 0x000ee400080010ff */
[----:B---3--:R-:W-:Y:S05]  /*9870*/  @!P0 BRA `(.L_x_187) ;  /* 0xfffffffc00f08947 */ /* 0x008fea000383ffff */
[----:B------:R-:W-:Y:S05]  /*9880*/  BRA `(.L_x_188) ;  /* 0xffffffb400d47947 */ /* 0x000fea000383ffff */
.L_x_95:
[----:B------:R-:W-:Y:S07]  /*9890*/  MOV R0, UR21 ;  /* 0x0000001500007c02 */ /* 0x000fee0008000f00 */
.L_x_189:
[----:B-1----:R1:W3:Y:S02]  /*98a0*/  SYNCS.PHASECHK.TRANS64.TRYWAIT P0, [R0+URZ+0x88], R9 ;  /* 0x00008809000075a7 */ /* 0x0022e400080011ff */
[----:B---3--:R-:W-:Y:S05]  /*98b0*/  @!P0 NANOSLEEP.SYNCS 0x989680 ;  /* 0x009896800000895d */ /* 0x008fea0003900000 */
[----:B------:R-:W3:Y:S02]  /*98c0*/  @!P0 SYNCS.PHASECHK.TRANS64 P0, [R0+URZ+0x88], R9 ;  /* 0x00008809000085a7 */ /* 0x000ee400080010ff */
[----:B---3--:R-:W-:Y:S05]  /*98d0*/  @!P0 BRA `(.L_x_189) ;  /* 0xfffffffc00f08947 */ /* 0x008fea000383ffff */
[----:B------:R-:W-:Y:S05]  /*98e0*/  BRA `(.L_x_190) ;  /* 0xffffffb800307947 */ /* 0x000fea000383ffff */
.L_x_96:
[----:B------:R-:W-:Y:S07]  /*98f0*/  MOV R0, UR21 ;  /* 0x0000001500007c02 */ /* 0x000fee0008000f00 */
.L_x_191:
[----:B-1----:R1:W3:Y:S02]  /*9900*/  SYNCS.PHASECHK.TRANS64.TRYWAIT P0, [R0+URZ+0x90], R9 ;  /* 0x00009009000075a7 */ /* 0x0022e400080011ff */
[----:B---3--:R-:W-:Y:S05]  /*9910*/  @!P0 NANOSLEEP.SYNCS 0x989680 ;  /* 0x009896800000895d */ /* 0x008fea0003900000 */
[----:B------:R-:W3:Y:S02]  /*9920*/  @!P0 SYNCS.PHASECHK.TRANS64 P0, [R0+URZ+0x90], R9 ;  /* 0x00009009000085a7 */ /* 0x000ee400080010ff */
[----:B---3--:R-:W-:Y:S05]  /*9930*/  @!P0 BRA `(.L_x_191) ;  /* 0xfffffffc00f08947 */ /* 0x008fea000383ffff */
[----:B------:R-:W-:Y:S05]  /*9940*/  BRA `(.L_x_192) ;  /* 0xffffffb8008c7947 */ /* 0x000fea000383ffff */
.L_x_97:
[----:B------:R-:W-:Y:S07]  /*9950*/  MOV R0, UR21 ;  /* 0x0000001500007c02 */ /* 0x000fee0008000f00 */
.L_x_193:
[----:B-1----:R1:W3:Y:S02]  /*9960*/  SYNCS.PHASECHK.TRANS64.TRYWAIT P0, [R0+URZ+0x98], R9 ;  /* 0x00009809000075a7 */ /* 0x0022e400080011ff */
[----:B---3--:R-:W-:Y:S05]  /*9970*/  @!P0 NANOSLEEP.SYNCS 0x989680 ;  /* 0x009896800000895d */ /* 0x008fea0003900000 */
[----:B------:R-:W3:Y:S02]  /*9980*/  @!P0 SYNCS.PHASECHK.TRANS64 P0, [R0+URZ+0x98], R9 ;  /* 0x00009809000085a7 */ /* 0x000ee400080010ff */
[----:B---3--:R-:W-:Y:S05]  /*9990*/  @!P0 BRA `(.L_x_193) ;  /* 0xfffffffc00f08947 */ /* 0x008fea000383ffff */
[----:B------:R-:W-:Y:S05]  /*99a0*/  BRA `(.L_x_194) ;  /* 0xffffffb800e87947 */ /* 0x000fea000383ffff */
.L_x_99:
[----:B------:R-:W-:-:S07]  /*99b0*/  MOV R0, UR21 ;  /* 0x0000001500007c02 */ /* 0x000fce0008000f00 */
.L_x_195:
[----:B-1----:R1:W4:Y:S02]  /*99c0*/  SYNCS.PHASECHK.TRANS64.TRYWAIT P0, [R0+URZ+0x80], R2 ;  /* 0x00008002000075a7 */ /* 0x00232400080011ff */
[----:B----4-:R-:W-:Y:S05]  /*99d0*/  @!P0 NANOSLEEP.SYNCS 0x989680 ;  /* 0x009896800000895d */ /* 0x010fea0003900000 */
[----:B------:R-:W4:Y:S02]  /*99e0*/  @!P0 SYNCS.PHASECHK.TRANS64 P0, [R0+URZ+0x80], R2 ;  /* 0x00008002000085a7 */ /* 0x000f2400080010ff */
[----:B----4-:R-:W-:Y:S05]  /*99f0*/  @!P0 BRA `(.L_x_195) ;  /* 0xfffffffc00f08947 */ /* 0x010fea000383ffff */
[----:B------:R-:W-:Y:S05]  /*9a00*/  BRA `(.L_x_196) ;  /* 0xffffffbc00747947 */ /* 0x000fea000383ffff */
.L_x_100:
[----:B-1----:R-:W-:-:S07]  /*9a10*/  MOV R0, UR21 ;  /* 0x0000001500007c02 */ /* 0x002fce0008000f00 */
.L_x_197:
[----:B-1----:R1:W4:Y:S02]  /*9a20*/  SYNCS.PHASECHK.TRANS64.TRYWAIT P0, [R0+URZ+0x88], R2 ;  /* 0x00008802000075a7 */ /* 0x00232400080011ff */
[----:B----4-:R-:W-:Y:S05]  /*9a30*/  @!P0 NANOSLEEP.SYNCS 0x989680 ;  /* 0x009896800000895d */ /* 0x010fea0003900000 */
[----:B------:R-:W4:Y:S02]  /*9a40*/  @!P0 SYNCS.PHASECHK.TRANS64 P0, [R0+URZ+0x88], R2 ;  /* 0x00008802000085a7 */ /* 0x000f2400080010ff */
[----:B----4-:R-:W-:Y:S05]  /*9a50*/  @!P0 BRA `(.L_x_197) ;  /* 0xfffffffc00f08947 */ /* 0x010fea000383ffff */
[----:B------:R-:W-:Y:S05]  /*9a60*/  BRA `(.L_x_198) ;  /* 0xffffffbc00647947 */ /* 0x000fea000383ffff */
.L_x_101:
[----:B-1----:R-:W-:-:S07]  /*9a70*/  MOV R0, UR21 ;  /* 0x0000001500007c02 */ /* 0x002fce0008000f00 */
.L_x_199:
[----:B-1----:R1:W4:Y:S02]  /*9a80*/  SYNCS.PHASECHK.TRANS64.TRYWAIT P0, [R0+URZ+0x90], R2 ;  /* 0x00009002000075a7 */ /* 0x00232400080011ff */
[----:B----4-:R-:W-:Y:S05]  /*9a90*/  @!P0 NANOSLEEP.SYNCS 0x989680 ;  /* 0x009896800000895d */ /* 0x010fea0003900000 */
[----:B------:R-:W4:Y:S02]  /*9aa0*/  @!P0 SYNCS.PHASECHK.TRANS64 P0, [R0+URZ+0x90], R2 ;  /* 0x00009002000085a7 */ /* 0x000f2400080010ff */
[----:B----4-:R-:W-:Y:S05]  /*9ab0*/  @!P0 BRA `(.L_x_199) ;  /* 0xfffffffc00f08947 */ /* 0x010fea000383ffff */
[----:B------:R-:W-:Y:S05]  /*9ac0*/  BRA `(.L_x_200) ;  /* 0xffffffbc00547947 */ /* 0x000fea000383ffff */
.L_x_103:
[----:B--2---:R2:W3:Y:S02]  /*9ad0*/  SYNCS.PHASECHK.TRANS64.TRYWAIT P0, [R3+URZ+0xb0], R0 ;  /* 0x0000b000030075a7 */ /* 0x0044e400080011ff */
[----:B---3--:R-:W-:Y:S05]  /*9ae0*/  @!P0 NANOSLEEP.SYNCS 0x989680 ;  /* 0x009896800000895d */ /* 0x008fea0003900000 */
[----:B------:R-:W3:Y:S02]  /*9af0*/  @!P0 SYNCS.PHASECHK.TRANS64 P0, [R3+URZ+0xb0], R0 ;  /* 0x0000b000030085a7 */ /* 0x000ee400080010ff */
[----:B---3--:R-:W-:Y:S05]  /*9b00*/  @!P0 BRA `(.L_x_103) ;  /* 0xfffffffc00f08947 */ /* 0x008fea000383ffff */
[----:B------:R-:W-:Y:S05]  /*9b10*/  BRA `(.L_x_201) ;  /* 0xffffffc000187947 */ /* 0x000fea000383ffff */
.L_x_114:
[----:B-1----:R-:W-:Y:S04]  /*9b20*/  MOV R2, UR43 ;  /* 0x0000002b00027c02 */ /* 0x002fe80008000f00 */
[----:B------:R1:W2:Y:S03]  /*9b30*/  SYNCS.PHASECHK.TRANS64.TRYWAIT P0, [R2+URZ+0x60], R3 ;  /* 0x00006003020075a7 */ /* 0x0002a600080011ff */
[----:B--2---:R-:W-:Y:S05]  /*9b40*/  @!P0 NANOSLEEP.SYNCS 0x989680 ;  /* 0x009896800000895d */ /* 0x004fea0003900000 */
[----:B------:R-:W2:Y:S02]  /*9b50*/  @!P0 SYNCS.PHASECHK.TRANS64 P0, [R2+URZ+0x60], R3 ;  /* 0x00006003020085a7 */ /* 0x000ea400080010ff */
[----:B--2---:R-:W-:Y:S05]  /*9b60*/  @!P0 BRA `(.L_x_114) ;  /* 0xfffffffc00ec8947 */ /* 0x004fea000383ffff */
[----:B------:R-:W-:Y:S05]  /*9b70*/  BRA `(.L_x_113) ;  /* 0xffffffcc00687947 */ /* 0x000fea000383ffff */
.L_x_116:
[----:B-1----:R1:W3:Y:S02]  /*9b80*/  SYNCS.PHASECHK.TRANS64.TRYWAIT P1, [R54+URZ+0xd0], R0 ;  /* 0x0000d000360075a7 */ /* 0x0022e400080211ff */
[----:B---3--:R-:W-:Y:S05]  /*9b90*/  @!P1 NANOSLEEP.SYNCS 0x989680 ;  /* 0x009896800000995d */ /* 0x008fea0003900000 */
[----:B------:R-:W3:Y:S02]  /*9ba0*/  @!P1 SYNCS.PHASECHK.TRANS64 P1, [R54+URZ+0xd0], R0 ;  /* 0x0000d000360095a7 */ /* 0x000ee400080210ff */
[----:B---3--:R-:W-:Y:S05]  /*9bb0*/  @!P1 BRA `(.L_x_116) ;  /* 0xfffffffc00f09947 */ /* 0x008fea000383ffff */
[----:B------:R-:W-:Y:S05]  /*9bc0*/  BRA `(.L_x_115) ;  /* 0xffffffcc00887947 */ /* 0x000fea000383ffff */
.L_x_125:
[----:B--2---:R2:W3:Y:S02]  /*9bd0*/  SYNCS.PHASECHK.TRANS64.TRYWAIT P0, [R2+URZ+0x60], R0 ;  /* 0x00006000020075a7 */ /* 0x0044e400080011ff */
[----:B---3--:R-:W-:Y:S05]  /*9be0*/  @!P0 NANOSLEEP.SYNCS 0x989680 ;  /* 0x009896800000895d */ /* 0x008fea0003900000 */
[----:B------:R-:W3:Y:S02]  /*9bf0*/  @!P0 SYNCS.PHASECHK.TRANS64 P0, [R2+URZ+0x60], R0 ;  /* 0x00006000020085a7 */ /* 0x000ee400080010ff */
[----:B---3--:R-:W-:Y:S05]  /*9c00*/  @!P0 BRA `(.L_x_125) ;  /* 0xfffffffc00f08947 */ /* 0x008fea000383ffff */
[----:B------:R-:W-:Y:S05]  /*9c10*/  BRA `(.L_x_124) ;  /* 0xffffffd400987947 */ /* 0x000fea000383ffff */
.L_x_133:
[----:B--2---:R2:W3:Y:S02]  /*9c20*/  SYNCS.PHASECHK.TRANS64.TRYWAIT P0, [R2+URZ+0x60], R4 ;  /* 0x00006004020075a7 */ /* 0x0044e400080011ff */
[----:B---3--:R-:W-:Y:S05]  /*9c30*/  @!P0 NANOSLEEP.SYNCS 0x989680 ;  /* 0x009896800000895d */ /* 0x008fea0003900000 */
[----:B------:R-:W3:Y:S02]  /*9c40*/  @!P0 SYNCS.PHASECHK.TRANS64 P0, [R2+URZ+0x60], R4 ;  /* 0x00006004020085a7 */ /* 0x000ee400080010ff */
[----:B---3--:R-:W-:Y:S05]  /*9c50*/  @!P0 BRA `(.L_x_133) ;  /* 0xfffffffc00f08947 */ /* 0x008fea000383ffff */
[----:B------:R-:W-:Y:S05]  /*9c60*/  BRA `(.L_x_132) ;  /* 0xffffffdc00b87947 */ /* 0x000fea000383ffff */
.L_x_141:
[----:B--2---:R2:W3:Y:S02]  /*9c70*/  SYNCS.PHASECHK.TRANS64.TRYWAIT P0, [R3+URZ+0x60], R0 ;  /* 0x00006000030075a7 */ /* 0x0044e400080011ff */
[----:B---3--:R-:W-:Y:S05]  /*9c80*/  @!P0 NANOSLEEP.SYNCS 0x989680 ;  /* 0x009896800000895d */ /* 0x008fea0003900000 */
[----:B------:R-:W3:Y:S02]  /*9c90*/  @!P0 SYNCS.PHASECHK.TRANS64 P0, [R3+URZ+0x60], R0 ;  /* 0x00006000030085a7 */ /* 0x000ee400080010ff */
[----:B---3--:R-:W-:Y:S05]  /*9ca0*/  @!P0 BRA `(.L_x_141) ;  /* 0xfffffffc00f08947 */ /* 0x008fea000383ffff */
[----:B------:R-:W-:Y:S05]  /*9cb0*/  BRA `(.L_x_140) ;  /* 0xffffffe400d87947 */ /* 0x000fea000383ffff */
        .weak           $__internal_0_$__cuda_sm10x_tcgen05_guardrail_trap_col_being_dealloced_not_returned_by_alloc
        .type           $__internal_0_$__cuda_sm10x_tcgen05_guardrail_trap_col_being_dealloced_not_returned_by_alloc,@function
        .size           $__internal_0_$__cuda_sm10x_tcgen05_guardrail_trap_col_being_dealloced_not_returned_by_alloc,($__internal_1_$__cuda_sm10x_tcgen05_guardrail_trap_phase_invalid_during_alloc - $__internal_0_$__cuda_sm10x_tcgen05_guardrail_trap_col_being_dealloced_not_returned_by_alloc)
$__internal_0_$__cuda_sm10x_tcgen05_guardrail_trap_col_being_dealloced_not_returned_by_alloc:
[----:B------:R-:W-:Y:S05]  /*9cc0*/  BPT.TRAP 0x1 ;  /* 0x000000040000795c */ /* 0x000fea0000300000 */
[----:B------:R-:W-:-:S04]  /*9cd0*/  HFMA2 R3, -RZ, RZ, 0, 0 ;  /* 0x00000000ff037431 */ /* 0x000fc800000001ff */
[----:B------:R-:W-:Y:S05]  /*9ce0*/  RET.REL.NODEC R2 `(_ZN7cutlass13device_kernelINS_4gemm6kernel13GemmUniversalIN4cute5tupleIJiiiiEEENS1_10collective13CollectiveMmaINS1_35MainloopSm100TmaUmmaWarpSpecializedILi6ELi2ELi4ENS5_IJNS4_1CILi2EEENSA_ILi4EEENSA_ILi1EEEEEEEENS5_IJNSA_ILi128EEESG_NSA_ILi64EEEEEENS_6half_tENS5_IJlSD_lEEESJ_NS5_IJSD_llEEENS4_8TiledMMAINS4_8MMA_AtomIJNS4_26SM100_MMA_F16BF16_2x1SM_SSISJ_SJ_fLi128ELi128ELNS4_4UMMA5MajorE0ELSQ_1ELNSP_7ScaleInE0ELSR_0EEEEEENS4_6LayoutINS5_IJSD_SD_SD_EEENS5_IJNSA_ILi0EEESW_SW_EEEEENS5_IJNS4_10UnderscoreESZ_SZ_EEEEENS4_28SM100_TMA_2SM_LOAD_MULTICASTENS4_14ComposedLayoutINS4_7SwizzleILi3ELi4ELi3EEENS4_18smem_ptr_flag_bitsILi16EEENSU_INS5_IJNSA_ILi8EEESH_EEENS5_IJSH_SD_EEEEEEEvNS4_8identityENS4_18SM100_TMA_2SM_LOADENS13_IS15_S17_NSU_INS5_IJSH_S18_EEENS5_IJSD_SH_EEEEEEEvS1D_EENS_8epilogue10collective18CollectiveEpilogueINS1K_23Sm100TmaWarpSpecializedILi4ELi2ELi16ELb1ELb0EEEJNS5_IJSH_SG_SH_EEENS5_IJNSU_ISH_SD_EENSU_INS5_IJNSA_ILi16EEESB_EEES1G_EEEEESJ_SK_SJ_SK_NS1K_6fusion15FusionCallbacksIS1O_NS1V_17LinearCombinationISJ_fSJ_fLNS_15FloatRoundStyleE2EEES1P_S1U_JEEENS4_5SM1004TMEM4LOAD26SM100_TMEM_LOAD_32dp32b16xENS4_13SM90_TMA_LOADENS13_INS14_ILi1ELi4ELi3EEES17_NSU_INS5_IJS18_S1R_EEENS5_IJS1R_SD_EEEEEEENS4_39AutoVectorizingCopyWithAssumedAlignmentILi128EEENS4_14SM90_TMA_STOREES2A_S2C_S2C_EEEvvEEEEvNT_6ParamsE) ;  /* 0xffffff6002c47950 */ /* 0x000fea0003c3ffff */
        .weak           $__internal_1_$__cuda_sm10x_tcgen05_guardrail_trap_phase_invalid_during_alloc
        .type           $__internal_1_$__cuda_sm10x_tcgen05_guardrail_trap_phase_invalid_during_alloc,@function
        .size           $__internal_1_$__cuda_sm10x_tcgen05_guardrail_trap_phase_invalid_during_alloc,($__internal_2_$__cuda_sm10x_tcgen05_guardrail_trap_unallocated_columns_being_dealloced - $__internal_1_$__cuda_sm10x_tcgen05_guardrail_trap_phase_invalid_during_alloc)
$__internal_1_$__cuda_sm10x_tcgen05_guardrail_trap_phase_invalid_during_alloc:
[----:B------:R-:W-:Y:S05]  /*9cf0*/  BPT.TRAP 0x1 ;  /* 0x000000040000795c */ /* 0x000fea0000300000 */
[----:B------:R-:W-:-:S04]  /*9d00*/  MOV R5, 0x0 ;  /* 0x0000000000057802 */ /* 0x000fc80000000f00 */
[----:B------:R-:W-:Y:S05]  /*9d10*/  RET.REL.NODEC R4 `(_ZN7cutlass13device_kernelINS_4gemm6kernel13GemmUniversalIN4cute5tupleIJiiiiEEENS1_10collective13CollectiveMmaINS1_35MainloopSm100TmaUmmaWarpSpecializedILi6ELi2ELi4ENS5_IJNS4_1CILi2EEENSA_ILi4EEENSA_ILi1EEEEEEEENS5_IJNSA_ILi128EEESG_NSA_ILi64EEEEEENS_6half_tENS5_IJlSD_lEEESJ_NS5_IJSD_llEEENS4_8TiledMMAINS4_8MMA_AtomIJNS4_26SM100_MMA_F16BF16_2x1SM_SSISJ_SJ_fLi128ELi128ELNS4_4UMMA5MajorE0ELSQ_1ELNSP_7ScaleInE0ELSR_0EEEEEENS4_6LayoutINS5_IJSD_SD_SD_EEENS5_IJNSA_ILi0EEESW_SW_EEEEENS5_IJNS4_10UnderscoreESZ_SZ_EEEEENS4_28SM100_TMA_2SM_LOAD_MULTICASTENS4_14ComposedLayoutINS4_7SwizzleILi3ELi4ELi3EEENS4_18smem_ptr_flag_bitsILi16EEENSU_INS5_IJNSA_ILi8EEESH_EEENS5_IJSH_SD_EEEEEEEvNS4_8identityENS4_18SM100_TMA_2SM_LOADENS13_IS15_S17_NSU_INS5_IJSH_S18_EEENS5_IJSD_SH_EEEEEEEvS1D_EENS_8epilogue10collective18CollectiveEpilogueINS1K_23Sm100TmaWarpSpecializedILi4ELi2ELi16ELb1ELb0EEEJNS5_IJSH_SG_SH_EEENS5_IJNSU_ISH_SD_EENSU_INS5_IJNSA_ILi16EEESB_EEES1G_EEEEESJ_SK_SJ_SK_NS1K_6fusion15FusionCallbacksIS1O_NS1V_17LinearCombinationISJ_fSJ_fLNS_15FloatRoundStyleE2EEES1P_S1U_JEEENS4_5SM1004TMEM4LOAD26SM100_TMEM_LOAD_32dp32b16xENS4_13SM90_TMA_LOADENS13_INS14_ILi1ELi4ELi3EEES17_NSU_INS5_IJS18_S1R_EEENS5_IJS1R_SD_EEEEEEENS4_39AutoVectorizingCopyWithAssumedAlignmentILi128EEENS4_14SM90_TMA_STOREES2A_S2C_S2C_EEEvvEEEEvNT_6ParamsE) ;  /* 0xffffff6004b87950 */ /* 0x000fea0003c3ffff */
        .weak           $__internal_2_$__cuda_sm10x_tcgen05_guardrail_trap_unallocated_columns_being_dealloced
        .type           $__internal_2_$__cuda_sm10x_tcgen05_guardrail_trap_unallocated_columns_being_dealloced,@function
        .size           $__internal_2_$__cuda_sm10x_tcgen05_guardrail_trap_unallocated_columns_being_dealloced,(.L_x_203 - $__internal_2_$__cuda_sm10x_tcgen05_guardrail_trap_unallocated_columns_being_dealloced)
$__internal_2_$__cuda_sm10x_tcgen05_guardrail_trap_unallocated_columns_being_dealloced:
[----:B------:R-:W-:Y:S05]  /*9d20*/  BPT.TRAP 0x1 ;  /* 0x000000040000795c */ /* 0x000fea0000300000 */
[----:B------:R-:W-:-:S04]  /*9d30*/  HFMA2 R3, -RZ, RZ, 0, 0 ;  /* 0x00000000ff037431 */ /* 0x000fc800000001ff */
[----:B------:R-:W-:Y:S05]  /*9d40*/  RET.REL.NODEC R2 `(_ZN7cutlass13device_kernelINS_4gemm6kernel13GemmUniversalIN4cute5tupleIJiiiiEEENS1_10collective13CollectiveMmaINS1_35MainloopSm100TmaUmmaWarpSpecializedILi6ELi2ELi4ENS5_IJNS4_1CILi2EEENSA_ILi4EEENSA_ILi1EEEEEEEENS5_IJNSA_ILi128EEESG_NSA_ILi64EEEEEENS_6half_tENS5_IJlSD_lEEESJ_NS5_IJSD_llEEENS4_8TiledMMAINS4_8MMA_AtomIJNS4_26SM100_MMA_F16BF16_2x1SM_SSISJ_SJ_fLi128ELi128ELNS4_4UMMA5MajorE0ELSQ_1ELNSP_7ScaleInE0ELSR_0EEEEEENS4_6LayoutINS5_IJSD_SD_SD_EEENS5_IJNSA_ILi0EEESW_SW_EEEEENS5_IJNS4_10UnderscoreESZ_SZ_EEEEENS4_28SM100_TMA_2SM_LOAD_MULTICASTENS4_14ComposedLayoutINS4_7SwizzleILi3ELi4ELi3EEENS4_18smem_ptr_flag_bitsILi16EEENSU_INS5_IJNSA_ILi8EEESH_EEENS5_IJSH_SD_EEEEEEEvNS4_8identityENS4_18SM100_TMA_2SM_LOADENS13_IS15_S17_NSU_INS5_IJSH_S18_EEENS5_IJSD_SH_EEEEEEEvS1D_EENS_8epilogue10collective18CollectiveEpilogueINS1K_23Sm100TmaWarpSpecializedILi4ELi2ELi16ELb1ELb0EEEJNS5_IJSH_SG_SH_EEENS5_IJNSU_ISH_SD_EENSU_INS5_IJNSA_ILi16EEESB_EEES1G_EEEEESJ_SK_SJ_SK_NS1K_6fusion15FusionCallbacksIS1O_NS1V_17LinearCombinationISJ_fSJ_fLNS_15FloatRoundStyleE2EEES1P_S1U_JEEENS4_5SM1004TMEM4LOAD26SM100_TMEM_LOAD_32dp32b16xENS4_13SM90_TMA_LOADENS13_INS14_ILi1ELi4ELi3EEES17_NSU_INS5_IJS18_S1R_EEENS5_IJS1R_SD_EEEEEEENS4_39AutoVectorizingCopyWithAssumedAlignmentILi128EEENS4_14SM90_TMA_STOREES2A_S2C_S2C_EEEvvEEEEvNT_6ParamsE) ;  /* 0xffffff6002ac7950 */ /* 0x000fea0003c3ffff */
.L_x_202:
[----:B------:R-:W-:-:S00]  /*9d50*/  BRA `(.L_x_202) ;  /* 0xfffffffc00fc7947 */ /* 0x000fc0000383ffff */
[----:B------:R-:W-:-:S00]  /*9d60*/  NOP ;  /* 0x0000000000007918 */ /* 0x000fc00000000000 */
        /* <DEDUP_REMOVED lines=9> */
.L_x_203:


//--------------------- .nv.global.init           --------------------------
	.section	.nv.global.init,"aw",@progbits
.nv.global.init:
	.type		$str$27,@object
	.size		$str$27,($str$28 - $str$27)
$str$27:
        /*0000*/ 	.byte	0x28, 0x61, 0x64, 0x64, 0x72, 0x65, 0x73, 0x73, 0x20, 0x26, 0x20, 0x6d, 0x61, 0x73, 0x6b, 0x29
        /*0010*/ 	.byte	0x20, 0x3d, 0x3d, 0x20, 0x30, 0x00
	.type		$str$28,@object
	.size		$str$28,($str$26 - $str$28)
$str$28:
        /*0016*/ 	.byte	0x2f, 0x74, 0x6d, 0x70, 0x2f, 0x63, 0x75, 0x74, 0x6c, 0x61, 0x73, 0x73, 0x5f, 0x73, 0x77, 0x65
        /*0026*/ 	.byte	0x65, 0x70, 0x5f, 0x73, 0x72, 0x63, 0x2f, 0x69, 0x6e, 0x63, 0x6c, 0x75, 0x64, 0x65, 0x2f, 0x63
        /*0036*/ 	.byte	0x75, 0x74, 0x65, 0x2f, 0x70, 0x6f, 0x69, 0x6e, 0x74, 0x65, 0x72, 0x5f, 0x66, 0x6c, 0x61, 0x67
        /*0046*/ 	.byte	0x67, 0x65, 0x64, 0x2e, 0x68, 0x70, 0x70, 0x00
	.type		$str$26,@object
	.size		$str$26,($str$25 - $str$26)
$str$26:
        /*004e*/ 	.byte	0x2f, 0x74, 0x6d, 0x70, 0x2f, 0x63, 0x75, 0x74, 0x6c, 0x61, 0x73, 0x73, 0x5f, 0x73, 0x77, 0x65
        /*005e*/ 	.byte	0x65, 0x70, 0x5f, 0x73, 0x72, 0x63, 0x2f, 0x69, 0x6e, 0x63, 0x6c, 0x75, 0x64, 0x65, 0x2f, 0x63
        /*006e*/ 	.byte	0x75, 0x74, 0x65, 0x2f, 0x61, 0x74, 0x6f, 0x6d, 0x2f, 0x63, 0x6f, 0x70, 0x79, 0x5f, 0x74, 0x72
        /*007e*/ 	.byte	0x61, 0x69, 0x74, 0x73, 0x5f, 0x73, 0x6d, 0x31, 0x30, 0x30, 0x2e, 0x68, 0x70, 0x70, 0x00
	.type		$str$25,@object
	.size		$str$25,(__unnamed_1 - $str$25)
$str$25:
        /*008d*/ 	.byte	0x28, 0x28, 0x75, 0x69, 0x6e, 0x74, 0x33, 0x32, 0x5f, 0x74, 0x28, 0x74, 0x68, 0x72, 0x65, 0x61
        /*009d*/ 	.byte	0x64, 0x49, 0x64, 0x78, 0x2e, 0x78, 0x29, 0x20, 0x2f, 0x20, 0x33, 0x32, 0x29, 0x20, 0x25, 0x20
        /*00ad*/ 	.byte	0x34, 0x29, 0x20, 0x3d, 0x3d, 0x20, 0x28, 0x28, 0x28, 0x74, 0x6d, 0x65, 0x6d, 0x5f, 0x61, 0x64
        /*00bd*/ 	.byte	0x64, 0x72, 0x20, 0x3e, 0x3e, 0x20, 0x31, 0x36, 0x29, 0x20, 0x2f, 0x20, 0x33, 0x32, 0x29, 0x20
        /*00cd*/ 	.byte	0x25, 0x20, 0x34, 0x29, 0x00
	.type		__unnamed_1,@object
	.size		__unnamed_1,(__unnamed_2 - __unnamed_1)
__unnamed_1:
        /*00d2*/ 	.byte	0x61, 0x75, 0x74, 0x6f, 0x20, 0x63, 0x75, 0x74, 0x65, 0x3a, 0x3a, 0x61, 0x73, 0x5f, 0x70, 0x6f
        /* <DEDUP_REMOVED lines=24> */
        /*0262*/ 	.byte	0x34, 0x38, 0x3e, 0x3e, 0x3e, 0x3e, 0x5d, 0x00
	.type		__unnamed_2,@object
	.size		__unnamed_2,(.L_2 - __unnamed_2)
__unnamed_2:
        /* <DEDUP_REMOVED lines=40> */
        /*04ea*/ 	.byte	0x3a, 0x3a, 0x43, 0x3c, 0x30, 0x3e, 0x3e, 0x3e, 0x3e, 0x5d, 0x00
.L_2:


//--------------------- .nv.shared._ZN7cutlass13device_kernelINS_4gemm6kernel13GemmUniversalIN4cute5tupleIJiiiiEEENS1_10collective13CollectiveMmaINS1_35MainloopSm100TmaUmmaWarpSpecializedILi6ELi2ELi4ENS5_IJNS4_1CILi2EEENSA_ILi4EEENSA_ILi1EEEEEEEENS5_IJNSA_ILi128EEESG_NSA_ILi64EEEEEENS_6half_tENS5_IJlSD_lEEESJ_NS5_IJSD_llEEENS4_8TiledMMAINS4_8MMA_AtomIJNS4_26SM100_MMA_F16BF16_2x1SM_SSISJ_SJ_fLi128ELi128ELNS4_4UMMA5MajorE0ELSQ_1ELNSP_7ScaleInE0ELSR_0EEEEEENS4_6LayoutINS5_IJSD_SD_SD_EEENS5_IJNSA_ILi0EEESW_SW_EEEEENS5_IJNS4_10UnderscoreESZ_SZ_EEEEENS4_28SM100_TMA_2SM_LOAD_MULTICASTENS4_14ComposedLayoutINS4_7SwizzleILi3ELi4ELi3EEENS4_18smem_ptr_flag_bitsILi16EEENSU_INS5_IJNSA_ILi8EEESH_EEENS5_IJSH_SD_EEEEEEEvNS4_8identityENS4_18SM100_TMA_2SM_LOADENS13_IS15_S17_NSU_INS5_IJSH_S18_EEENS5_IJSD_SH_EEEEEEEvS1D_EENS_8epilogue10collective18CollectiveEpilogueINS1K_23Sm100TmaWarpSpecializedILi4ELi2ELi16ELb1ELb0EEEJNS5_IJSH_SG_SH_EEENS5_IJNSU_ISH_SD_EENSU_INS5_IJNSA_ILi16EEESB_EEES1G_EEEEESJ_SK_SJ_SK_NS1K_6fusion15FusionCallbacksIS1O_NS1V_17LinearCombinationISJ_fSJ_fLNS_15FloatRoundStyleE2EEES1P_S1U_JEEENS4_5SM1004TMEM4LOAD26SM100_TMEM_LOAD_32dp32b16xENS4_13SM90_TMA_LOADENS13_INS14_ILi1ELi4ELi3EEES17_NSU_INS5_IJS18_S1R_EEENS5_IJS1R_SD_EEEEEEENS4_39AutoVectorizingCopyWithAssumedAlignmentILi128EEENS4_14SM90_TMA_STOREES2A_S2C_S2C_EEEvvEEEEvNT_6ParamsE --------------------------
	.section	.nv.shared._ZN7cutlass13device_kernelINS_4gemm6kernel13GemmUniversalIN4cute5tupleIJiiiiEEENS1_10collective13CollectiveMmaINS1_35MainloopSm100TmaUmmaWarpSpecializedILi6ELi2ELi4ENS5_IJNS4_1CILi2EEENSA_ILi4EEENSA_ILi1EEEEEEEENS5_IJNSA_ILi128EEESG_NSA_ILi64EEEEEENS_6half_tENS5_IJlSD_lEEESJ_NS5_IJSD_llEEENS4_8TiledMMAINS4_8MMA_AtomIJNS4_26SM100_MMA_F16BF16_2x1SM_SSISJ_SJ_fLi128ELi128ELNS4_4UMMA5MajorE0ELSQ_1ELNSP_7ScaleInE0ELSR_0EEEEEENS4_6LayoutINS5_IJSD_SD_SD_EEENS5_IJNSA_ILi0EEESW_SW_EEEEENS5_IJNS4_10UnderscoreESZ_SZ_EEEEENS4_28SM100_TMA_2SM_LOAD_MULTICASTENS4_14ComposedLayoutINS4_7SwizzleILi3ELi4ELi3EEENS4_18smem_ptr_flag_bitsILi16EEENSU_INS5_IJNSA_ILi8EEESH_EEENS5_IJSH_SD_EEEEEEEvNS4_8identityENS4_18SM100_TMA_2SM_LOADENS13_IS15_S17_NSU_INS5_IJSH_S18_EEENS5_IJSD_SH_EEEEEEEvS1D_EENS_8epilogue10collective18CollectiveEpilogueINS1K_23Sm100TmaWarpSpecializedILi4ELi2ELi16ELb1ELb0EEEJNS5_IJSH_SG_SH_EEENS5_IJNSU_ISH_SD_EENSU_INS5_IJNSA_ILi16EEESB_EEES1G_EEEEESJ_SK_SJ_SK_NS1K_6fusion15FusionCallbacksIS1O_NS1V_17LinearCombinationISJ_fSJ_fLNS_15FloatRoundStyleE2EEES1P_S1U_JEEENS4_5SM1004TMEM4LOAD26SM100_TMEM_LOAD_32dp32b16xENS4_13SM90_TMA_LOADENS13_INS14_ILi1ELi4ELi3EEES17_NSU_INS5_IJS18_S1R_EEENS5_IJS1R_SD_EEEEEEENS4_39AutoVectorizingCopyWithAssumedAlignmentILi128EEENS4_14SM90_TMA_STOREES2A_S2C_S2C_EEEvvEEEEvNT_6ParamsE,"aw",@nobits
	.sectionflags	@""
	.align	16
	.zero		1024


//--------------------- .nv.shared.reserved.0     --------------------------
	.section	.nv.shared.reserved.0,"aw",@nobits
	.weak		__nv_reservedSMEM_offset_0_alias
	.size		__nv_reservedSMEM_offset_0_alias, 0, 64
	.other		__nv_reservedSMEM_offset_0_alias,@"STO_CUDA_RESERVED_SHARED STV_DEFAULT"
__nv_reservedSMEM_offset_0_alias:
	.zero		0
.nv.shared.reserved.0:
	.zero		64
	.weak		__nv_reservedSMEM_tcgen05_partition
	.type		__nv_reservedSMEM_tcgen05_partition,@object
	.size		__nv_reservedSMEM_tcgen05_partition,(.L_0 - __nv_reservedSMEM_tcgen05_partition)
__nv_reservedSMEM_tcgen05_partition:
	.zero		32
.L_0:


//--------------------- .nv.global                --------------------------
	.section	.nv.global,"aw",@nobits
.nv.global:
	.type		_ZN40_INTERNAL_e86aab25_4_k_cu_9fc39977_389414cute1_E,@object
	.size		_ZN40_INTERNAL_e86aab25_4_k_cu_9fc39977_389414cute1_E,(_ZN40_INTERNAL_e86aab25_4_k_cu_9fc39977_389414cuda3std3__45__cpo6cbeginE - _ZN40_INTERNAL_e86aab25_4_k_cu_9fc39977_389414cute1_E)
_ZN40_INTERNAL_e86aab25_4_k_cu_9fc39977_389414cute1_E:
	.zero		1
	.type		_ZN40_INTERNAL_e86aab25_4_k_cu_9fc39977_389414cuda3std3__45__cpo6cbeginE,@object
	.size		_ZN40_INTERNAL_e86aab25_4_k_cu_9fc39977_389414cuda3std3__45__cpo6cbeginE,(_ZN40_INTERNAL_e86aab25_4_k_cu_9fc39977_389414cuda3std3__48in_placeE - _ZN40_INTERNAL_e86aab25_4_k_cu_9fc39977_389414cuda3std3__45__cpo6cbeginE)
_ZN40_INTERNAL_e86aab25_4_k_cu_9fc39977_389414cuda3std3__45__cpo6cbeginE:
	.zero		1
	.type		_ZN40_INTERNAL_e86aab25_4_k_cu_9fc39977_389414cuda3std3__48in_placeE,@object
	.size		_ZN40_INTERNAL_e86aab25_4_k_cu_9fc39977_389414cuda3std3__48in_placeE,(_ZN40_INTERNAL_e86aab25_4_k_cu_9fc39977_389414cuda3std6ranges3__45__cpo9iter_moveE - _ZN40_INTERNAL_e86aab25_4_k_cu_9fc39977_389414cuda3std3__48in_placeE)
_ZN40_INTERNAL_e86aab25_4_k_cu_9fc39977_389414cuda3std3__48in_placeE:
	.zero		1
	.type		_ZN40_INTERNAL_e86aab25_4_k_cu_9fc39977_389414cuda3std6ranges3__45__cpo9iter_moveE,@object
	.size		_ZN40_INTERNAL_e86aab25_4_k_cu_9fc39977_389414cuda3std6ranges3__45__cpo9iter_moveE,(_ZN40_INTERNAL_e86aab25_4_k_cu_9fc39977_389414cuda3std3__45__cpo5beginE - _ZN40_INTERNAL_e86aab25_4_k_cu_9fc39977_389414cuda3std6ranges3__45__cpo9iter_moveE)
_ZN40_INTERNAL_e86aab25_4_k_cu_9fc39977_389414cuda3std6ranges3__45__cpo9iter_moveE:
	.zero		1
	.type		_ZN40_INTERNAL_e86aab25_4_k_cu_9fc39977_389414cuda3std3__45__cpo5beginE,@object
	.size		_ZN40_INTERNAL_e86aab25_4_k_cu_9fc39977_389414cuda3std3__45__cpo5beginE,(_ZN40_INTERNAL_e86aab25_4_k_cu_9fc39977_389414cuda3std3__442_GLOBAL__N__e86aab25_4_k_cu_9fc39977_389416ignoreE - _ZN40_INTERNAL_e86aab25_4_k_cu_9fc39977_389414cuda3std3__45__cpo5beginE)
_ZN40_INTERNAL_e86aab25_4_k_cu_9fc39977_389414cuda3std3__45__cpo5beginE:
	.zero		1
	.type		_ZN40_INTERNAL_e86aab25_4_k_cu_9fc39977_389414cuda3std3__442_GLOBAL__N__e86aab25_4_k_cu_9fc39977_389416ignoreE,@object
	.size		_ZN40_INTERNAL_e86aab25_4_k_cu_9fc39977_389414cuda3std3__442_GLOBAL__N__e86aab25_4_k_cu_9fc39977_389416ignoreE,(_ZN40_INTERNAL_e86aab25_4_k_cu_9fc39977_389414cute7productE - _ZN40_INTERNAL_e86aab25_4_k_cu_9fc39977_389414cuda3std3__442_GLOBAL__N__e86aab25_4_k_cu_9fc39977_389416ignoreE)
_ZN40_INTERNAL_e86aab25_4_k_cu_9fc39977_389414cuda3std3__442_GLOBAL__N__e86aab25_4_k_cu_9fc39977_389416ignoreE:
	.zero		1
	.type		_ZN40_INTERNAL_e86aab25_4_k_cu_9fc39977_389414cute7productE,@object
	.size		_ZN40_INTERNAL_e86aab25_4_k_cu_9fc39977_389414cute7productE,(_ZN40_INTERNAL_e86aab25_4_k_cu_9fc39977_389414cuda3std3__45__cpo3endE - _ZN40_INTERNAL_e86aab25_4_k_cu_9fc39977_389414cute7productE)
_ZN40_INTERNAL_e86aab25_4_k_cu_9fc39977_389414cute7productE:
	.zero		1
	.type		_ZN40_INTERNAL_e86aab25_4_k_cu_9fc39977_389414cuda3std3__45__cpo3endE,@object
	.size		_ZN40_INTERNAL_e86aab25_4_k_cu_9fc39977_389414cuda3std3__45__cpo3endE,(_ZN40_INTERNAL_e86aab25_4_k_cu_9fc39977_389414cuda3std3__419piecewise_constructE - _ZN40_INTERNAL_e86aab25_4_k_cu_9fc39977_389414cuda3std3__45__cpo3endE)
_ZN40_INTERNAL_e86aab25_4_k_cu_9fc39977_389414cuda3std3__45__cpo3endE:
	.zero		1
	.type		_ZN40_INTERNAL_e86aab25_4_k_cu_9fc39977_389414cuda3std3__419piecewise_constructE,@object
	.size		_ZN40_INTERNAL_e86aab25_4_k_cu_9fc39977_389414cuda3std3__419piecewise_constructE,(_ZN40_INTERNAL_e86aab25_4_k_cu_9fc39977_389414cuda3std3__45__cpo4cendE - _ZN40_INTERNAL_e86aab25_4_k_cu_9fc39977_389414cuda3std3__419piecewise_constructE)
_ZN40_INTERNAL_e86aab25_4_k_cu_9fc39977_389414cuda3std3__419piecewise_constructE:
	.zero		1
	.type		_ZN40_INTERNAL_e86aab25_4_k_cu_9fc39977_389414cuda3std3__45__cpo4cendE,@object
	.size		_ZN40_INTERNAL_e86aab25_4_k_cu_9fc39977_389414cuda3std3__45__cpo4cendE,(_ZN40_INTERNAL_e86aab25_4_k_cu_9fc39977_389414cuda3std6ranges3__45__cpo4swapE - _ZN40_INTERNAL_e86aab25_4_k_cu_9fc39977_389414cuda3std3__45__cpo4cendE)
_ZN40_INTERNAL_e86aab25_4_k_cu_9fc39977_389414cuda3std3__45__cpo4cendE:
	.zero		1
	.type		_ZN40_INTERNAL_e86aab25_4_k_cu_9fc39977_389414cuda3std6ranges3__45__cpo4swapE,@object
	.size		_ZN40_INTERNAL_e86aab25_4_k_cu_9fc39977_389414cuda3std6ranges3__45__cpo4swapE,(.L_10 - _ZN40_INTERNAL_e86aab25_4_k_cu_9fc39977_389414cuda3std6ranges3__45__cpo4swapE)
_ZN40_INTERNAL_e86aab25_4_k_cu_9fc39977_389414cuda3std6ranges3__45__cpo4swapE:
	.zero		1
.L_10:


//--------------------- .nv.constant0._ZN7cutlass13device_kernelINS_4gemm6kernel13GemmUniversalIN4cute5tupleIJiiiiEEENS1_10collective13CollectiveMmaINS1_35MainloopSm100TmaUmmaWarpSpecializedILi6ELi2ELi4ENS5_IJNS4_1CILi2EEENSA_ILi4EEENSA_ILi1EEEEEEEENS5_IJNSA_ILi128EEESG_NSA_ILi64EEEEEENS_6half_tENS5_IJlSD_lEEESJ_NS5_IJSD_llEEENS4_8TiledMMAINS4_8MMA_AtomIJNS4_26SM100_MMA_F16BF16_2x1SM_SSISJ_SJ_fLi128ELi128ELNS4_4UMMA5MajorE0ELSQ_1ELNSP_7ScaleInE0ELSR_0EEEEEENS4_6LayoutINS5_IJSD_SD_SD_EEENS5_IJNSA_ILi0EEESW_SW_EEEEENS5_IJNS4_10UnderscoreESZ_SZ_EEEEENS4_28SM100_TMA_2SM_LOAD_MULTICASTENS4_14ComposedLayoutINS4_7SwizzleILi3ELi4ELi3EEENS4_18smem_ptr_flag_bitsILi16EEENSU_INS5_IJNSA_ILi8EEESH_EEENS5_IJSH_SD_EEEEEEEvNS4_8identityENS4_18SM100_TMA_2SM_LOADENS13_IS15_S17_NSU_INS5_IJSH_S18_EEENS5_IJSD_SH_EEEEEEEvS1D_EENS_8epilogue10collective18CollectiveEpilogueINS1K_23Sm100TmaWarpSpecializedILi4ELi2ELi16ELb1ELb0EEEJNS5_IJSH_SG_SH_EEENS5_IJNSU_ISH_SD_EENSU_INS5_IJNSA_ILi16EEESB_EEES1G_EEEEESJ_SK_SJ_SK_NS1K_6fusion15FusionCallbacksIS1O_NS1V_17LinearCombinationISJ_fSJ_fLNS_15FloatRoundStyleE2EEES1P_S1U_JEEENS4_5SM1004TMEM4LOAD26SM100_TMEM_LOAD_32dp32b16xENS4_13SM90_TMA_LOADENS13_INS14_ILi1ELi4ELi3EEES17_NSU_INS5_IJS18_S1R_EEENS5_IJS1R_SD_EEEEEEENS4_39AutoVectorizingCopyWithAssumedAlignmentILi128EEENS4_14SM90_TMA_STOREES2A_S2C_S2C_EEEvvEEEEvNT_6ParamsE --------------------------
	.section	.nv.constant0._ZN7cutlass13device_kernelINS_4gemm6kernel13GemmUniversalIN4cute5tupleIJiiiiEEENS1_10collective13CollectiveMmaINS1_35MainloopSm100TmaUmmaWarpSpecializedILi6ELi2ELi4ENS5_IJNS4_1CILi2EEENSA_ILi4EEENSA_ILi1EEEEEEEENS5_IJNSA_ILi128EEESG_NSA_ILi64EEEEEENS_6half_tENS5_IJlSD_lEEESJ_NS5_IJSD_llEEENS4_8TiledMMAINS4_8MMA_AtomIJNS4_26SM100_MMA_F16BF16_2x1SM_SSISJ_SJ_fLi128ELi128ELNS4_4UMMA5MajorE0ELSQ_1ELNSP_7ScaleInE0ELSR_0EEEEEENS4_6LayoutINS5_IJSD_SD_SD_EEENS5_IJNSA_ILi0EEESW_SW_EEEEENS5_IJNS4_10UnderscoreESZ_SZ_EEEEENS4_28SM100_TMA_2SM_LOAD_MULTICASTENS4_14ComposedLayoutINS4_7SwizzleILi3ELi4ELi3EEENS4_18smem_ptr_flag_bitsILi16EEENSU_INS5_IJNSA_ILi8EEESH_EEENS5_IJSH_SD_EEEEEEEvNS4_8identityENS4_18SM100_TMA_2SM_LOADENS13_IS15_S17_NSU_INS5_IJSH_S18_EEENS5_IJSD_SH_EEEEEEEvS1D_EENS_8epilogue10collective18CollectiveEpilogueINS1K_23Sm100TmaWarpSpecializedILi4ELi2ELi16ELb1ELb0EEEJNS5_IJSH_SG_SH_EEENS5_IJNSU_ISH_SD_EENSU_INS5_IJNSA_ILi16EEESB_EEES1G_EEEEESJ_SK_SJ_SK_NS1K_6fusion15FusionCallbacksIS1O_NS1V_17LinearCombinationISJ_fSJ_fLNS_15FloatRoundStyleE2EEES1P_S1U_JEEENS4_5SM1004TMEM4LOAD26SM100_TMEM_LOAD_32dp32b16xENS4_13SM90_TMA_LOADENS13_INS14_ILi1ELi4ELi3EEES17_NSU_INS5_IJS18_S1R_EEENS5_IJS1R_SD_EEEEEEENS4_39AutoVectorizingCopyWithAssumedAlignmentILi128EEENS4_14SM90_TMA_STOREES2A_S2C_S2C_EEEvvEEEEvNT_6ParamsE,"a",@progbits
	.sectionflags	@""
	.align	4
.nv.constant0._ZN7cutlass13device_kernelINS_4gemm6kernel13GemmUniversalIN4cute5tupleIJiiiiEEENS1_10collective13CollectiveMmaINS1_35MainloopSm100TmaUmmaWarpSpecializedILi6ELi2ELi4ENS5_IJNS4_1CILi2EEENSA_ILi4EEENSA_ILi1EEEEEEEENS5_IJNSA_ILi128EEESG_NSA_ILi64EEEEEENS_6half_tENS5_IJlSD_lEEESJ_NS5_IJSD_llEEENS4_8TiledMMAINS4_8MMA_AtomIJNS4_26SM100_MMA_F16BF16_2x1SM_SSISJ_SJ_fLi128ELi128ELNS4_4UMMA5MajorE0ELSQ_1ELNSP_7ScaleInE0ELSR_0EEEEEENS4_6LayoutINS5_IJSD_SD_SD_EEENS5_IJNSA_ILi0EEESW_SW_EEEEENS5_IJNS4_10UnderscoreESZ_SZ_EEEEENS4_28SM100_TMA_2SM_LOAD_MULTICASTENS4_14ComposedLayoutINS4_7SwizzleILi3ELi4ELi3EEENS4_18smem_ptr_flag_bitsILi16EEENSU_INS5_IJNSA_ILi8EEESH_EEENS5_IJSH_SD_EEEEEEEvNS4_8identityENS4_18SM100_TMA_2SM_LOADENS13_IS15_S17_NSU_INS5_IJSH_S18_EEENS5_IJSD_SH_EEEEEEEvS1D_EENS_8epilogue10collective18CollectiveEpilogueINS1K_23Sm100TmaWarpSpecializedILi4ELi2ELi16ELb1ELb0EEEJNS5_IJSH_SG_SH_EEENS5_IJNSU_ISH_SD_EENSU_INS5_IJNSA_ILi16EEESB_EEES1G_EEEEESJ_SK_SJ_SK_NS1K_6fusion15FusionCallbacksIS1O_NS1V_17LinearCombinationISJ_fSJ_fLNS_15FloatRoundStyleE2EEES1P_S1U_JEEENS4_5SM1004TMEM4LOAD26SM100_TMEM_LOAD_32dp32b16xENS4_13SM90_TMA_LOADENS13_INS14_ILi1ELi4ELi3EEES17_NSU_INS5_IJS18_S1R_EEENS5_IJS1R_SD_EEEEEEENS4_39AutoVectorizingCopyWithAssumedAlignmentILi128EEENS4_14SM90_TMA_STOREES2A_S2C_S2C_EEEvvEEEEvNT_6ParamsE:
	.zero		2944


//--------------------- SYMBOLS --------------------------

	.type		.nv.reservedSmem.offset0,@object
	.size		.nv.reservedSmem.offset0,0x4
	.type		.nv.reservedSmem.cap,@object
	.size		.nv.reservedSmem.cap,0x4
	.type		__assertfail,@function
